	.target	sm_100

	.elftype	@"ET_EXEC"


//--------------------- .note.nv.tkinfo           --------------------------
	.section	.note.nv.tkinfo,"",@"SHT_NOTE"
	.sectionflags	@"SHF_NOTE_NV_TKINFO"
	.tkinfo
        /*0018*/ 	.word	0x00000081
        /*0030*/ 	.string	""
        /*0030*/ 	.string	"ptxas"
        /*0030*/ 	.string	"Cuda compilation tools, release 12.9, V12.9.86"
        /*0030*/ 	.string	"Build cuda_12.9.r12.9/compiler.36037853_0"
        /*0030*/ 	.string	"-regUsageLevel 10 -arch sm_100f -m 64 "



//--------------------- .note.nv.cuver            --------------------------
	.section	.note.nv.cuver,"",@"SHT_NOTE"
	.sectionflags	@"SHF_NOTE_NV_CUVER"
        /*0018*/ 	.short	0x0001
        /*001a*/ 	.short	0x0064
        /*001c*/ 	.short	0x0001
        /*001e*/ 	.short	0x0000
        /*0020*/ 	.short	0x0001
        /*0022*/ 	.short	0x0000


//--------------------- .nv.info                  --------------------------
	.section	.nv.info,"",@"SHT_CUDA_INFO"
	.align	4


	//----- nvinfo : EIATTR_REGCOUNT
	.align		4
        /*0000*/ 	.byte	0x04, 0x2f
        /*0002*/ 	.short	(.L_15 - .L_14)
	.align		4
.L_14:
        /*0004*/ 	.word	index@(_ZN9deep_gemm24sm100_fp8_gemm_1d1d_implILN4cute4UMMA5MajorE0ELS3_0ELj0ELj4096ELj7168ELj128ELj224ELj128ELj1ELj128ELj128ELj64ELj4ELj128ELj128ELj1ELb0ELj139ELNS_8GemmTypeE0ELb0EN7cutlass10bfloat16_tENS_16EpilogueIdentityEEEvPijjj14CUtensorMap_stS9_S9_S9_S9_)
        /*0008*/ 	.word	0x00000038


	//----- nvinfo : EIATTR_FRAME_SIZE
	.align		4
.L_15:
        /*000c*/ 	.byte	0x04, 0x11
        /*000e*/ 	.short	(.L_17 - .L_16)
	.align		4
.L_16:
        /*0010*/ 	.word	index@($__internal_3_$__cuda_sm20_div_u16)
        /*0014*/ 	.word	0x00000000


	//----- nvinfo : EIATTR_FRAME_SIZE
	.align		4
.L_17:
        /*0018*/ 	.byte	0x04, 0x11
        /*001a*/ 	.short	(.L_19 - .L_18)
	.align		4
.L_18:
        /*001c*/ 	.word	index@($__internal_2_$__cuda_sm10x_tcgen05_guardrail_trap_unallocated_columns_being_dealloced)
        /*0020*/ 	.word	0x00000000


	//----- nvinfo : EIATTR_FRAME_SIZE
	.align		4
.L_19:
        /*0024*/ 	.byte	0x04, 0x11
        /*0026*/ 	.short	(.L_21 - .L_20)
	.align		4
.L_20:
        /*0028*/ 	.word	index@($__internal_1_$__cuda_sm10x_tcgen05_guardrail_trap_phase_invalid_during_alloc)
        /*002c*/ 	.word	0x00000000


	//----- nvinfo : EIATTR_FRAME_SIZE
	.align		4
.L_21:
        /*0030*/ 	.byte	0x04, 0x11
        /*0032*/ 	.short	(.L_23 - .L_22)
	.align		4
.L_22:
        /*0034*/ 	.word	index@($__internal_0_$__cuda_sm10x_tcgen05_guardrail_trap_col_being_dealloced_not_returned_by_alloc)
        /*0038*/ 	.word	0x00000000


	//----- nvinfo : EIATTR_FRAME_SIZE
	.align		4
.L_23:
        /*003c*/ 	.byte	0x04, 0x11
        /*003e*/ 	.short	(.L_25 - .L_24)
	.align		4
.L_24:
        /*0040*/ 	.word	index@(_ZN9deep_gemm24sm100_fp8_gemm_1d1d_implILN4cute4UMMA5MajorE0ELS3_0ELj0ELj4096ELj7168ELj128ELj224ELj128ELj1ELj128ELj128ELj64ELj4ELj128ELj128ELj1ELb0ELj139ELNS_8GemmTypeE0ELb0EN7cutlass10bfloat16_tENS_16EpilogueIdentityEEEvPijjj14CUtensorMap_stS9_S9_S9_S9_)
        /*0044*/ 	.word	0x00000000


	//----- nvinfo : EIATTR_MIN_STACK_SIZE
	.align		4
.L_25:
        /*0048*/ 	.byte	0x04, 0x12
        /*004a*/ 	.short	(.L_27 - .L_26)
	.align		4
.L_26:
        /*004c*/ 	.word	index@(_ZN9deep_gemm24sm100_fp8_gemm_1d1d_implILN4cute4UMMA5MajorE0ELS3_0ELj0ELj4096ELj7168ELj128ELj224ELj128ELj1ELj128ELj128ELj64ELj4ELj128ELj128ELj1ELb0ELj139ELNS_8GemmTypeE0ELb0EN7cutlass10bfloat16_tENS_16EpilogueIdentityEEEvPijjj14CUtensorMap_stS9_S9_S9_S9_)
        /*0050*/ 	.word	0x00000000
.L_27:


//--------------------- .nv.info._ZN9deep_gemm24sm100_fp8_gemm_1d1d_implILN4cute4UMMA5MajorE0ELS3_0ELj0ELj4096ELj7168ELj128ELj224ELj128ELj1ELj128ELj128ELj64ELj4ELj128ELj128ELj1ELb0ELj139ELNS_8GemmTypeE0ELb0EN7cutlass10bfloat16_tENS_16EpilogueIdentityEEEvPijjj14CUtensorMap_stS9_S9_S9_S9_ --------------------------
	.section	.nv.info._ZN9deep_gemm24sm100_fp8_gemm_1d1d_implILN4cute4UMMA5MajorE0ELS3_0ELj0ELj4096ELj7168ELj128ELj224ELj128ELj1ELj128ELj128ELj64ELj4ELj128ELj128ELj1ELb0ELj139ELNS_8GemmTypeE0ELb0EN7cutlass10bfloat16_tENS_16EpilogueIdentityEEEvPijjj14CUtensorMap_stS9_S9_S9_S9_,"",@"SHT_CUDA_INFO"
	.sectionflags	@""
	.align	4


	//----- nvinfo : EIATTR_CUDA_API_VERSION
	.align		4
        /*0000*/ 	.byte	0x04, 0x37
        /*0002*/ 	.short	(.L_29 - .L_28)
.L_28:
        /*0004*/ 	.word	0x00000081


	//----- nvinfo : EIATTR_KPARAM_INFO
	.align		4
.L_29:
        /*0008*/ 	.byte	0x04, 0x17
        /*000a*/ 	.short	(.L_31 - .L_30)
.L_30:
        /*000c*/ 	.word	0x00000000
        /*0010*/ 	.short	0x0008
        /*0012*/ 	.short	0x0240
        /*0014*/ 	.byte	0x00, 0xf0, 0x01, 0x02


	//----- nvinfo : EIATTR_KPARAM_INFO
	.align		4
.L_31:
        /*0018*/ 	.byte	0x04, 0x17
        /*001a*/ 	.short	(.L_33 - .L_32)
.L_32:
        /*001c*/ 	.word	0x00000000
        /*0020*/ 	.short	0x0007
        /*0022*/ 	.short	0x01c0
        /*0024*/ 	.byte	0x00, 0xf0, 0x01, 0x02


	//----- nvinfo : EIATTR_KPARAM_INFO
	.align		4
.L_33:
        /*0028*/ 	.byte	0x04, 0x17
        /*002a*/ 	.short	(.L_35 - .L_34)
.L_34:
        /*002c*/ 	.word	0x00000000
        /*0030*/ 	.short	0x0006
        /*0032*/ 	.short	0x0140
        /*0034*/ 	.byte	0x00, 0xf0, 0x01, 0x02


	//----- nvinfo : EIATTR_KPARAM_INFO
	.align		4
.L_35:
        /*0038*/ 	.byte	0x04, 0x17
        /*003a*/ 	.short	(.L_37 - .L_36)
.L_36:
        /*003c*/ 	.word	0x00000000
        /*0040*/ 	.short	0x0005
        /*0042*/ 	.short	0x00c0
        /*0044*/ 	.byte	0x00, 0xf0, 0x01, 0x02


	//----- nvinfo : EIATTR_KPARAM_INFO
	.align		4
.L_37:
        /*0048*/ 	.byte	0x04, 0x17
        /*004a*/ 	.short	(.L_39 - .L_38)
.L_38:
        /*004c*/ 	.word	0x00000000
        /*0050*/ 	.short	0x0004
        /*0052*/ 	.short	0x0040
        /*0054*/ 	.byte	0x00, 0xf0, 0x01, 0x02


	//----- nvinfo : EIATTR_KPARAM_INFO
	.align		4
.L_39:
        /*0058*/ 	.byte	0x04, 0x17
        /*005a*/ 	.short	(.L_41 - .L_40)
.L_40:
        /*005c*/ 	.word	0x00000000
        /*0060*/ 	.short	0x0003
        /*0062*/ 	.short	0x0010
        /*0064*/ 	.byte	0x00, 0xf0, 0x11, 0x00


	//----- nvinfo : EIATTR_KPARAM_INFO
	.align		4
.L_41:
        /*0068*/ 	.byte	0x04, 0x17
        /*006a*/ 	.short	(.L_43 - .L_42)
.L_42:
        /*006c*/ 	.word	0x00000000
        /*0070*/ 	.short	0x0002
        /*0072*/ 	.short	0x000c
        /*0074*/ 	.byte	0x00, 0xf0, 0x11, 0x00


	//----- nvinfo : EIATTR_KPARAM_INFO
	.align		4
.L_43:
        /*0078*/ 	.byte	0x04, 0x17
        /*007a*/ 	.short	(.L_45 - .L_44)
.L_44:
        /*007c*/ 	.word	0x00000000
        /*0080*/ 	.short	0x0001
        /*0082*/ 	.short	0x0008
        /*0084*/ 	.byte	0x00, 0xf0, 0x11, 0x00


	//----- nvinfo : EIATTR_KPARAM_INFO
	.align		4
.L_45:
        /*0088*/ 	.byte	0x04, 0x17
        /*008a*/ 	.short	(.L_47 - .L_46)
.L_46:
        /*008c*/ 	.word	0x00000000
        /*0090*/ 	.short	0x0000
        /*0092*/ 	.short	0x0000
        /*0094*/ 	.byte	0x00, 0xf5, 0x21, 0x00


	//----- nvinfo : EIATTR_AT_ENTRY_FRAGMENTS
	.align		4
.L_47:
        /*0098*/ 	.byte	0x04, 0x4f
        /*009a*/ 	.short	(.L_49 - .L_48)


	//   ....[0]....
.L_48:
        /*009c*/ 	.word	0x00000004


	//----- nvinfo : EIATTR_RESERVED_SMEM_USED
	.align		4
.L_49:
        /*00a0*/ 	.byte	0x01, 0x41
	.zero		2


	//----- nvinfo : EIATTR_SPARSE_MMA_MASK
	.align		4
        /*00a4*/ 	.byte	0x03, 0x50
        /*00a6*/ 	.short	0x0000


	//----- nvinfo : EIATTR_TCGEN05_1CTA_USED
	.align		4
        /*00a8*/ 	.byte	0x01, 0x51
	.zero		2


	//----- nvinfo : EIATTR_MAXREG_COUNT
	.align		4
        /*00ac*/ 	.byte	0x03, 0x1b
        /*00ae*/ 	.short	0x00ff


	//----- nvinfo : EIATTR_NUM_BARRIERS
	.align		4
        /*00b0*/ 	.byte	0x02, 0x4c
        /*00b2*/ 	.byte	0x09
	.zero		1


	//----- nvinfo : EIATTR_INT_WARP_WIDE_INSTR_OFFSETS
	.align		4
        /*00b4*/ 	.byte	0x04, 0x31
        /*00b6*/ 	.short	(.L_51 - .L_50)


	//   ....[0]....
.L_50:
        /*00b8*/ 	.word	0x00003f40


	//   ....[1]....
        /*00bc*/ 	.word	0x00003f60


	//----- nvinfo : EIATTR_COOP_GROUP_MASK_REGIDS
	.align		4
.L_51:
        /*00c0*/ 	.byte	0x04, 0x29
        /*00c2*/ 	.short	(.L_53 - .L_52)


	//   ....[0]....
.L_52:
        /*00c4*/ 	.word	0xffffffff


	//   ....[1]....
        /*00c8*/ 	.word	0xffffffff


	//   ....[2]....
        /*00cc*/ 	.word	0xffffffff


	//   ....[3]....
        /*00d0*/ 	.word	0xffffffff


	//   ....[4]....
        /*00d4*/ 	.word	0xffffffff


	//   ....[5]....
        /*00d8*/ 	.word	0xffffffff


	//   ....[6]....
        /*00dc*/ 	.word	0xffffffff


	//   ....[7]....
        /*00e0*/ 	.word	0xffffffff


	//   ....[8]....
        /*00e4*/ 	.word	0xffffffff


	//   ....[9]....
        /*00e8*/ 	.word	0xffffffff


	//   ....[10]....
        /*00ec*/ 	.word	0xffffffff


	//   ....[11]....
        /*00f0*/ 	.word	0xffffffff


	//   ....[12]....
        /*00f4*/ 	.word	0xffffffff


	//   ....[13]....
        /*00f8*/ 	.word	0xffffffff


	//----- nvinfo : EIATTR_COOP_GROUP_INSTR_OFFSETS
	.align		4
.L_53:
        /*00fc*/ 	.byte	0x04, 0x28
        /*00fe*/ 	.short	(.L_55 - .L_54)


	//   ....[0]....
.L_54:
        /*0100*/ 	.word	0x00000030


	//   ....[1]....
        /*0104*/ 	.word	0x00000470


	//   ....[2]....
        /*0108*/ 	.word	0x00000730


	//   ....[3]....
        /*010c*/ 	.word	0x00000b70


	//   ....[4]....
        /*0110*/ 	.word	0x00000c20


	//   ....[5]....
        /*0114*/ 	.word	0x00000cd0


	//   ....[6]....
        /*0118*/ 	.word	0x000012c0


	//   ....[7]....
        /*011c*/ 	.word	0x000012e0


	//   ....[8]....
        /*0120*/ 	.word	0x00001300


	//   ....[9]....
        /*0124*/ 	.word	0x00001550


	//   ....[10]....
        /*0128*/ 	.word	0x00001580


	//   ....[11]....
        /*012c*/ 	.word	0x000015c0


	//   ....[12]....
        /*0130*/ 	.word	0x00003e60


	//   ....[13]....
        /*0134*/ 	.word	0x00004020


	//----- nvinfo : EIATTR_VRC_CTA_INIT_COUNT
	.align		4
.L_55:
        /*0138*/ 	.byte	0x02, 0x4a
        /*013a*/ 	.byte	0x80
	.zero		1


	//----- nvinfo : EIATTR_MBARRIER_INSTR_OFFSETS
	.align		4
        /*013c*/ 	.byte	0x04, 0x39
        /*013e*/ 	.short	(.L_57 - .L_56)


	//   ....[0]....
.L_56:
        /*0140*/ 	.word	0x00000330
        /*0144*/ 	.word	0x000000ff
        /*0148*/ 	.word	0x00031800
        /*014c*/ 	.short	0x0100
        /*014e*/ 	.byte	0x05
	.zero		1


	//   ....[1]....
        /*0150*/ 	.word	0x00000340
        /*0154*/ 	.word	0x000000ff
        /*0158*/ 	.word	0x00031820
        /*015c*/ 	.short	0x0100
        /*015e*/ 	.byte	0x05
	.zero		1


	//   ....[2]....
        /*0160*/ 	.word	0x00000350
        /*0164*/ 	.word	0x000000ff
        /*0168*/ 	.word	0x00031840
        /*016c*/ 	.short	0x0100
        /*016e*/ 	.byte	0x05
	.zero		1


	//   ....[3]....
        /*0170*/ 	.word	0x00000360
        /*0174*/ 	.word	0x000000ff
        /*0178*/ 	.word	0x00031808
        /*017c*/ 	.short	0x0100
        /*017e*/ 	.byte	0x05
	.zero		1


	//   ....[4]....
        /*0180*/ 	.word	0x00000370
        /*0184*/ 	.word	0x000000ff
        /*0188*/ 	.word	0x00031828
        /*018c*/ 	.short	0x0100
        /*018e*/ 	.byte	0x05
	.zero		1


	//   ....[5]....
        /*0190*/ 	.word	0x00000380
        /*0194*/ 	.word	0x000000ff
        /*0198*/ 	.word	0x00031848
        /*019c*/ 	.short	0x0100
        /*019e*/ 	.byte	0x05
	.zero		1


	//   ....[6]....
        /*01a0*/ 	.word	0x00000390
        /*01a4*/ 	.word	0x000000ff
        /*01a8*/ 	.word	0x00031810
        /*01ac*/ 	.short	0x0100
        /*01ae*/ 	.byte	0x05
	.zero		1


	//   ....[7]....
        /*01b0*/ 	.word	0x000003a0
        /*01b4*/ 	.word	0x000000ff
        /*01b8*/ 	.word	0x00031830
        /*01bc*/ 	.short	0x0100
        /*01be*/ 	.byte	0x05
	.zero		1


	//   ....[8]....
        /*01c0*/ 	.word	0x000003b0
        /*01c4*/ 	.word	0x000000ff
        /*01c8*/ 	.word	0x00031850
        /*01cc*/ 	.short	0x0100
        /*01ce*/ 	.byte	0x05
	.zero		1


	//   ....[9]....
        /*01d0*/ 	.word	0x000003c0
        /*01d4*/ 	.word	0x000000ff
        /*01d8*/ 	.word	0x00031818
        /*01dc*/ 	.short	0x0100
        /*01de*/ 	.byte	0x05
	.zero		1


	//   ....[10]....
        /*01e0*/ 	.word	0x000003d0
        /*01e4*/ 	.word	0x000000ff
        /*01e8*/ 	.word	0x00031838
        /*01ec*/ 	.short	0x0100
        /*01ee*/ 	.byte	0x05
	.zero		1


	//   ....[11]....
        /*01f0*/ 	.word	0x000003e0
        /*01f4*/ 	.word	0x000000ff
        /*01f8*/ 	.word	0x00031858
        /*01fc*/ 	.short	0x0100
        /*01fe*/ 	.byte	0x05
	.zero		1


	//   ....[12]....
        /*0200*/ 	.word	0x000003f0
        /*0204*/ 	.word	0x000000ff
        /*0208*/ 	.word	0x00031860
        /*020c*/ 	.short	0x0100
        /*020e*/ 	.byte	0x05
	.zero		1


	//   ....[13]....
        /*0210*/ 	.word	0x00000400
        /*0214*/ 	.word	0x000000ff
        /*0218*/ 	.word	0x00031870
        /*021c*/ 	.short	0x0100
        /*021e*/ 	.byte	0x05
	.zero		1


	//   ....[14]....
        /*0220*/ 	.word	0x00000410
        /*0224*/ 	.word	0x000000ff
        /*0228*/ 	.word	0x00031868
        /*022c*/ 	.short	0x0100
        /*022e*/ 	.byte	0x05
	.zero		1


	//   ....[15]....
        /*0230*/ 	.word	0x00000420
        /*0234*/ 	.word	0x000000ff
        /*0238*/ 	.word	0x00031878
        /*023c*/ 	.short	0x0100
        /*023e*/ 	.byte	0x05
	.zero		1


	//   ....[16]....
        /*0240*/ 	.word	0x00000a20
        /*0244*/ 	.word	0x00000002
        /*0248*/ 	.word	0x00031800
        /*024c*/ 	.short	0x010a
        /*024e*/ 	.byte	0xff
	.zero		1


	//   ....[17]....
        /*0250*/ 	.word	0x00000db0
        /*0254*/ 	.word	0x00000002
        /*0258*/ 	.word	0x00000000
        /*025c*/ 	.short	0x0101
        /*025e*/ 	.byte	0xff
	.zero		1


	//   ....[18]....
        /*0260*/ 	.word	0x000010d0
        /*0264*/ 	.word	0x00000000
        /*0268*/ 	.word	0x00031870
        /*026c*/ 	.short	0x010a
        /*026e*/ 	.byte	0x08
	.zero		1


	//   ....[19]....
        /*0270*/ 	.word	0x00001150
        /*0274*/ 	.word	0x000000ff
        /*0278*/ 	.word	0x00031840
        /*027c*/ 	.short	0x010a
        /*027e*/ 	.byte	0x0a
	.zero		1


	//   ....[20]....
        /*0280*/ 	.word	0x00001520
        /*0284*/ 	.word	0x000000ff
        /*0288*/ 	.word	0x00031840
        /*028c*/ 	.short	0x010a
        /*028e*/ 	.byte	0x0d
	.zero		1


	//   ....[21]....
        /*0290*/ 	.word	0x00001af0
        /*0294*/ 	.word	0x00000003
        /*0298*/ 	.word	0x00031820
        /*029c*/ 	.short	0x010a
        /*029e*/ 	.byte	0xff
	.zero		1


	//   ....[22]....
        /*02a0*/ 	.word	0x00001d90
        /*02a4*/ 	.word	0x00000003
        /*02a8*/ 	.word	0x00031828
        /*02ac*/ 	.short	0x010a
        /*02ae*/ 	.byte	0xff
	.zero		1


	//   ....[23]....
        /*02b0*/ 	.word	0x00001ef0
        /*02b4*/ 	.word	0x00000003
        /*02b8*/ 	.word	0x00031830
        /*02bc*/ 	.short	0x010a
        /*02be*/ 	.byte	0xff
	.zero		1


	//   ....[24]....
        /*02c0*/ 	.word	0x00002040
        /*02c4*/ 	.word	0x00000003
        /*02c8*/ 	.word	0x00031838
        /*02cc*/ 	.short	0x010a
        /*02ce*/ 	.byte	0xff
	.zero		1


	//   ....[25]....
        /*02d0*/ 	.word	0x00002520
        /*02d4*/ 	.word	0x00000002
        /*02d8*/ 	.word	0x00031860
        /*02dc*/ 	.short	0x010a
        /*02de*/ 	.byte	0xff
	.zero		1


	//   ....[26]....
        /*02e0*/ 	.word	0x00003ce0
        /*02e4*/ 	.word	0x00000002
        /*02e8*/ 	.word	0x00000000
        /*02ec*/ 	.short	0x0101
        /*02ee*/ 	.byte	0xff
	.zero		1


	//   ....[27]....
        /*02f0*/ 	.word	0x00004050
        /*02f4*/ 	.word	0x00000002
        /*02f8*/ 	.word	0x00031800
        /*02fc*/ 	.short	0x010a
        /*02fe*/ 	.byte	0xff
	.zero		1


	//   ....[28]....
        /*0300*/ 	.word	0x000040d0
        /*0304*/ 	.word	0x00000000
        /*0308*/ 	.word	0x00031870
        /*030c*/ 	.short	0x010a
        /*030e*/ 	.byte	0xff
	.zero		1


	//   ....[29]....
        /*0310*/ 	.word	0x00004140
        /*0314*/ 	.word	0x00000002
        /*0318*/ 	.word	0x00031840
        /*031c*/ 	.short	0x010a
        /*031e*/ 	.byte	0xff
	.zero		1


	//   ....[30]....
        /*0320*/ 	.word	0x000041b0
        /*0324*/ 	.word	0x00000002
        /*0328*/ 	.word	0x00031840
        /*032c*/ 	.short	0x010a
        /*032e*/ 	.byte	0xff
	.zero		1


	//   ....[31]....
        /*0330*/ 	.word	0x00004220
        /*0334*/ 	.word	0x00000003
        /*0338*/ 	.word	0x00031820
        /*033c*/ 	.short	0x010a
        /*033e*/ 	.byte	0xff
	.zero		1


	//   ....[32]....
        /*0340*/ 	.word	0x00004280
        /*0344*/ 	.word	0x00000003
        /*0348*/ 	.word	0x00031828
        /*034c*/ 	.short	0x010a
        /*034e*/ 	.byte	0xff
	.zero		1


	//   ....[33]....
        /*0350*/ 	.word	0x000042e0
        /*0354*/ 	.word	0x00000003
        /*0358*/ 	.word	0x00031830
        /*035c*/ 	.short	0x010a
        /*035e*/ 	.byte	0xff
	.zero		1


	//   ....[34]....
        /*0360*/ 	.word	0x00004350
        /*0364*/ 	.word	0x00000003
        /*0368*/ 	.word	0x00031838
        /*036c*/ 	.short	0x010a
        /*036e*/ 	.byte	0xff
	.zero		1


	//   ....[35]....
        /*0370*/ 	.word	0x000043b0
        /*0374*/ 	.word	0x00000002
        /*0378*/ 	.word	0x00031860
        /*037c*/ 	.short	0x010a
        /*037e*/ 	.byte	0xff
	.zero		1


	//----- nvinfo : EIATTR_NUM_MBARRIERS
	.align		4
.L_57:
        /*0380*/ 	.byte	0x03, 0x38
        /*0382*/ 	.short	0x0010


	//----- nvinfo : EIATTR_EXIT_INSTR_OFFSETS
	.align		4
        /*0384*/ 	.byte	0x04, 0x1c
        /*0386*/ 	.short	(.L_59 - .L_58)


	//   ....[0]....
.L_58:
        /*0388*/ 	.word	0x00000830


	//   ....[1]....
        /*038c*/ 	.word	0x00000e10


	//   ....[2]....
        /*0390*/ 	.word	0x00000ef0


	//   ....[3]....
        /*0394*/ 	.word	0x00001840


	//   ....[4]....
        /*0398*/ 	.word	0x000018b0


	//   ....[5]....
        /*039c*/ 	.word	0x000021d0


	//   ....[6]....
        /*03a0*/ 	.word	0x00002230


	//   ....[7]....
        /*03a4*/ 	.word	0x00003e40


	//   ....[8]....
        /*03a8*/ 	.word	0x00004030


	//----- nvinfo : EIATTR_MAX_THREADS
	.align		4
.L_59:
        /*03ac*/ 	.byte	0x04, 0x05
        /*03ae*/ 	.short	(.L_61 - .L_60)
.L_60:
        /*03b0*/ 	.word	0x00000100
        /*03b4*/ 	.word	0x00000001
        /*03b8*/ 	.word	0x00000001


	//----- nvinfo : EIATTR_CRS_STACK_SIZE
	.align		4
.L_61:
        /*03bc*/ 	.byte	0x04, 0x1e
        /*03be*/ 	.short	(.L_63 - .L_62)
.L_62:
        /*03c0*/ 	.word	0x00000000


	//----- nvinfo : EIATTR_CBANK_PARAM_SIZE
	.align		4
.L_63:
        /*03c4*/ 	.byte	0x03, 0x19
        /*03c6*/ 	.short	0x02c0


	//----- nvinfo : EIATTR_PARAM_CBANK
	.align		4
        /*03c8*/ 	.byte	0x04, 0x0a
        /*03ca*/ 	.short	(.L_65 - .L_64)
	.align		4
.L_64:
        /*03cc*/ 	.word	index@(.nv.constant0._ZN9deep_gemm24sm100_fp8_gemm_1d1d_implILN4cute4UMMA5MajorE0ELS3_0ELj0ELj4096ELj7168ELj128ELj224ELj128ELj1ELj128ELj128ELj64ELj4ELj128ELj128ELj1ELb0ELj139ELNS_8GemmTypeE0ELb0EN7cutlass10bfloat16_tENS_16EpilogueIdentityEEEvPijjj14CUtensorMap_stS9_S9_S9_S9_)
        /*03d0*/ 	.short	0x0380
        /*03d2*/ 	.short	0x02c0


	//----- nvinfo : EIATTR_SW_WAR
	.align		4
.L_65:
        /*03d4*/ 	.byte	0x04, 0x36
        /*03d6*/ 	.short	(.L_67 - .L_66)
.L_66:
        /*03d8*/ 	.word	0x00000008
.L_67:


//--------------------- .nv.compat                --------------------------
	.section	.nv.compat,"",@"SHT_CUDA_COMPAT_INFO"
	.align	4
        /*0000*/ 	.byte	0x02, 0x02, 0x02, 0x00, 0x02, 0x05, 0x05, 0x00, 0x02, 0x03, 0x01, 0x00, 0x02, 0x06, 0x01, 0x00


//--------------------- .nv.callgraph             --------------------------
	.section	.nv.callgraph,"",@"SHT_CUDA_CALLGRAPH"
	.align	4
	.sectionentsize	8
	.align		4
        /*0000*/ 	.word	0x00000000
	.align		4
        /*0004*/ 	.word	0xffffffff
	.align		4
        /*0008*/ 	.word	0x00000000
	.align		4
        /*000c*/ 	.word	0xfffffffe
	.align		4
        /*0010*/ 	.word	0x00000000
	.align		4
        /*0014*/ 	.word	0xfffffffd
	.align		4
        /*0018*/ 	.word	0x00000000
	.align		4
        /*001c*/ 	.word	0xfffffffc


//--------------------- .nv.constant4             --------------------------
	.section	.nv.constant4,"a",@progbits
	.align	8
	.align		8
.nv.constant4:
        /*0000*/ 	.dword	_ZN47_INTERNAL_a0a3b343_9_kernel_cu_240b30cd_28962154cuda3std3__45__cpo5beginE
	.align		8
        /*0008*/ 	.dword	_ZN47_INTERNAL_a0a3b343_9_kernel_cu_240b30cd_28962154cuda3std3__45__cpo3endE
	.align		8
        /*0010*/ 	.dword	_ZN47_INTERNAL_a0a3b343_9_kernel_cu_240b30cd_28962154cuda3std3__45__cpo6cbeginE
	.align		8
        /*0018*/ 	.dword	_ZN47_INTERNAL_a0a3b343_9_kernel_cu_240b30cd_28962154cuda3std3__45__cpo4cendE
	.align		8
        /*0020*/ 	.dword	_ZN47_INTERNAL_a0a3b343_9_kernel_cu_240b30cd_28962154cuda3std3__449_GLOBAL__N__a0a3b343_9_kernel_cu_240b30cd_28962156ignoreE
	.align		8
        /*0028*/ 	.dword	_ZN47_INTERNAL_a0a3b343_9_kernel_cu_240b30cd_28962154cuda3std3__419piecewise_constructE
	.align		8
        /*0030*/ 	.dword	_ZN47_INTERNAL_a0a3b343_9_kernel_cu_240b30cd_28962154cuda3std3__48in_placeE
	.align		8
        /*0038*/ 	.dword	_ZN47_INTERNAL_a0a3b343_9_kernel_cu_240b30cd_28962154cuda3std6ranges3__45__cpo4swapE
	.align		8
        /*0040*/ 	.dword	_ZN47_INTERNAL_a0a3b343_9_kernel_cu_240b30cd_28962154cuda3std6ranges3__45__cpo9iter_moveE
	.align		8
        /*0048*/ 	.dword	_ZN47_INTERNAL_a0a3b343_9_kernel_cu_240b30cd_28962154cute7productE
	.align		8
        /*0050*/ 	.dword	_ZN47_INTERNAL_a0a3b343_9_kernel_cu_240b30cd_28962154cute1_E


//--------------------- .text._ZN9deep_gemm24sm100_fp8_gemm_1d1d_implILN4cute4UMMA5MajorE0ELS3_0ELj0ELj4096ELj7168ELj128ELj224ELj128ELj1ELj128ELj128ELj64ELj4ELj128ELj128ELj1ELb0ELj139ELNS_8GemmTypeE0ELb0EN7cutlass10bfloat16_tENS_16EpilogueIdentityEEEvPijjj14CUtensorMap_stS9_S9_S9_S9_ --------------------------
	.section	.text._ZN9deep_gemm24sm100_fp8_gemm_1d1d_implILN4cute4UMMA5MajorE0ELS3_0ELj0ELj4096ELj7168ELj128ELj224ELj128ELj1ELj128ELj128ELj64ELj4ELj128ELj128ELj1ELb0ELj139ELNS_8GemmTypeE0ELb0EN7cutlass10bfloat16_tENS_16EpilogueIdentityEEEvPijjj14CUtensorMap_stS9_S9_S9_S9_,"ax",@progbits
	.align	128
        .global         _ZN9deep_gemm24sm100_fp8_gemm_1d1d_implILN4cute4UMMA5MajorE0ELS3_0ELj0ELj4096ELj7168ELj128ELj224ELj128ELj1ELj128ELj128ELj64ELj4ELj128ELj128ELj1ELb0ELj139ELNS_8GemmTypeE0ELb0EN7cutlass10bfloat16_tENS_16EpilogueIdentityEEEvPijjj14CUtensorMap_stS9_S9_S9_S9_
        .type           _ZN9deep_gemm24sm100_fp8_gemm_1d1d_implILN4cute4UMMA5MajorE0ELS3_0ELj0ELj4096ELj7168ELj128ELj224ELj128ELj1ELj128ELj128ELj64ELj4ELj128ELj128ELj1ELb0ELj139ELNS_8GemmTypeE0ELb0EN7cutlass10bfloat16_tENS_16EpilogueIdentityEEEvPijjj14CUtensorMap_stS9_S9_S9_S9_,@function
        .size           _ZN9deep_gemm24sm100_fp8_gemm_1d1d_implILN4cute4UMMA5MajorE0ELS3_0ELj0ELj4096ELj7168ELj128ELj224ELj128ELj1ELj128ELj128ELj64ELj4ELj128ELj128ELj1ELb0ELj139ELNS_8GemmTypeE0ELb0EN7cutlass10bfloat16_tENS_16EpilogueIdentityEEEvPijjj14CUtensorMap_stS9_S9_S9_S9_,(.L_x_81 - _ZN9deep_gemm24sm100_fp8_gemm_1d1d_implILN4cute4UMMA5MajorE0ELS3_0ELj0ELj4096ELj7168ELj128ELj224ELj128ELj1ELj128ELj128ELj64ELj4ELj128ELj128ELj1ELb0ELj139ELNS_8GemmTypeE0ELb0EN7cutlass10bfloat16_tENS_16EpilogueIdentityEEEvPijjj14CUtensorMap_stS9_S9_S9_S9_)
        .other          _ZN9deep_gemm24sm100_fp8_gemm_1d1d_implILN4cute4UMMA5MajorE0ELS3_0ELj0ELj4096ELj7168ELj128ELj224ELj128ELj1ELj128ELj128ELj64ELj4ELj128ELj128ELj1ELb0ELj139ELNS_8GemmTypeE0ELb0EN7cutlass10bfloat16_tENS_16EpilogueIdentityEEEvPijjj14CUtensorMap_stS9_S9_S9_S9_,@"STO_CUDA_ENTRY STV_DEFAULT"
_ZN9deep_gemm24sm100_fp8_gemm_1d1d_implILN4cute4UMMA5MajorE0ELS3_0ELj0ELj4096ELj7168ELj128ELj224ELj128ELj1ELj128ELj128ELj64ELj4ELj128ELj128ELj1ELb0ELj139ELNS_8GemmTypeE0ELb0EN7cutlass10bfloat16_tENS_16EpilogueIdentityEEEvPijjj14CUtensorMap_stS9_S9_S9_S9_:
.text._ZN9deep_gemm24sm100_fp8_gemm_1d1d_implILN4cute4UMMA5MajorE0ELS3_0ELj0ELj4096ELj7168ELj128ELj224ELj128ELj1ELj128ELj128ELj64ELj4ELj128ELj128ELj1ELb0ELj139ELNS_8GemmTypeE0ELb0EN7cutlass10bfloat16_tENS_16EpilogueIdentityEEEvPijjj14CUtensorMap_stS9_S9_S9_S9_:
[----:B------:R-:W1:Y:S01]  /*0000*/  LDC R1, c[0x0][0x37c] ;  /* 0x0000df00ff017b82 */ /* 0x000e620000000800 */
[----:B------:R-:W2:Y:S02]  /*0010*/  S2R R0, SR_TID.X ;  /* 0x0000000000007919 */ /* 0x000ea40000002100 */
[----:B--2---:R-:W-:-:S05]  /*0020*/  SHF.R.U32.HI R0, RZ, 0x5, R0 ;  /* 0x00000005ff007819 */ /* 0x004fca0000011600 */
[----:B------:R-:W2:Y:S02]  /*0030*/  SHFL.IDX PT, R3, R0, RZ, 0x1f ;  /* 0x00001fff00037589 */ /* 0x000ea400000e0000 */
[----:B--2---:R-:W-:-:S13]  /*0040*/  ISETP.NE.AND P0, PT, R3, 0x2, PT ;  /* 0x000000020300780c */ /* 0x004fda0003f05270 */
[----:B-1----:R-:W-:Y:S05]  /*0050*/  @!P0 BRA `(.L_x_0) ;  /* 0x0000000400008947 */ /* 0x002fea0003800000 */
[----:B------:R-:W-:-:S13]  /*0060*/  ISETP.NE.AND P0, PT, R3, 0x1, PT ;  /* 0x000000010300780c */ /* 0x000fda0003f05270 */
[----:B------:R-:W-:Y:S05]  /*0070*/  @!P0 BRA `(.L_x_1) ;  /* 0x0000000000608947 */ /* 0x000fea0003800000 */
[----:B------:R-:W-:-:S13]  /*0080*/  ISETP.NE.AND P0, PT, R3, RZ, PT ;  /* 0x000000ff0300720c */ /* 0x000fda0003f05270 */
[----:B------:R-:W-:Y:S05]  /*0090*/  @P0 BRA `(.L_x_2) ;  /* 0x0000000400a80947 */ /* 0x000fea0003800000 */
[----:B------:R-:W-:Y:S01]  /*00a0*/  ELECT P0, URZ, PT ;  /* 0x0000000000ff782f */ /* 0x000fe20003800000 */
[----:B------:R-:W-:-:S12]  /*00b0*/  BSSY.RECONVERGENT B0, `(.L_x_3) ;  /* 0x0000013000007945 */ /* 0x000fd80003800200 */
[----:B------:R-:W-:Y:S05]  /*00c0*/  @!P0 BRA `(.L_x_4) ;  /* 0x0000000000448947 */ /* 0x000fea0003800000 */
[----:B------:R-:W1:Y:S02]  /*00d0*/  LDCU.64 UR4, c[0x0][0x348] ;  /* 0x00006900ff0477ac */ /* 0x000e640008000a00 */
[----:B-1----:R-:W-:Y:S02]  /*00e0*/  UIADD3 UR12, UP4, UPT, UR4, 0x40, URZ ;  /* 0x00000040040c7890 */ /* 0x002fe4000ff9e0ff */
[----:B------:R-:W-:Y:S02]  /*00f0*/  UIADD3 UR10, UP3, UPT, UR4, 0xc0, URZ ;  /* 0x000000c0040a7890 */ /* 0x000fe4000ff7e0ff */
[----:B------:R-:W-:Y:S02]  /*0100*/  UIADD3 UR8, UP2, UPT, UR4, 0x140, URZ ;  /* 0x0000014004087890 */ /* 0x000fe4000ff5e0ff */
[----:B------:R-:W-:Y:S02]  /*0110*/  UIADD3 UR6, UP1, UPT, UR4, 0x1c0, URZ ;  /* 0x000001c004067890 */ /* 0x000fe4000ff3e0ff */
[----:B------:R-:W-:-:S02]  /*0120*/  UIADD3 UR4, UP0, UPT, UR4, 0x240, URZ ;  /* 0x0000024004047890 */ /* 0x000fc4000ff1e0ff */
[----:B------:R-:W-:Y:S02]  /*0130*/  UIADD3.X UR13, UPT, UPT, URZ, UR5, URZ, UP4, !UPT ;  /* 0x00000005ff0d7290 */ /* 0x000fe4000a7fe4ff */
[----:B------:R-:W-:Y:S02]  /*0140*/  UIADD3.X UR11, UPT, UPT, URZ, UR5, URZ, UP3, !UPT ;  /* 0x00000005ff0b7290 */ /* 0x000fe40009ffe4ff */
[----:B------:R-:W-:Y:S02]  /*0150*/  UIADD3.X UR9, UPT, UPT, URZ, UR5, URZ, UP2, !UPT ;  /* 0x00000005ff097290 */ /* 0x000fe400097fe4ff */
[----:B------:R-:W-:Y:S02]  /*0160*/  UIADD3.X UR7, UPT, UPT, URZ, UR5, URZ, UP1, !UPT ;  /* 0x00000005ff077290 */ /* 0x000fe40008ffe4ff */
[----:B------:R-:W-:Y:S01]  /*0170*/  UIADD3.X UR5, UPT, UPT, URZ, UR5, URZ, UP0, !UPT ;  /* 0x00000005ff057290 */ /* 0x000fe200087fe4ff */
[----:B------:R1:W-:Y:S02]  /*0180*/  UTMACCTL.PF [UR12] ;  /* 0x000000000c0079b9 */ /* 0x0003e40008040000 */
[----:B------:R1:W-:Y:S02]  /*0190*/  UTMACCTL.PF [UR10] ;  /* 0x000000000a0079b9 */ /* 0x0003e40008040000 */
[----:B------:R1:W-:Y:S02]  /*01a0*/  UTMACCTL.PF [UR8] ;  /* 0x00000000080079b9 */ /* 0x0003e40008040000 */
[----:B------:R1:W-:Y:S02]  /*01b0*/  UTMACCTL.PF [UR6] ;  /* 0x00000000060079b9 */ /* 0x0003e40008040000 */
[----:B------:R1:W-:Y:S02]  /*01c0*/  UTMACCTL.PF [UR4] ;  /* 0x00000000040079b9 */ /* 0x0003e40008040000 */
[----:B-1----:R-:W-:Y:S01]  /*01d0*/  NOP ;  /* 0x0000000000007918 */ /* 0x002fe20000000000 */
.L_x_4:
[----:B------:R-:W-:Y:S05]  /*01e0*/  BSYNC.RECONVERGENT B0 ;  /* 0x0000000000007941 */ /* 0x000fea0003800200 */
.L_x_3:
[----:B------:R-:W-:Y:S05]  /*01f0*/  BRA `(.L_x_2) ;  /* 0x0000000400507947 */ /* 0x000fea0003800000 */
.L_x_1:
[----:B------:R-:W-:Y:S01]  /*0200*/  ELECT P0, URZ, PT ;  /* 0x0000000000ff782f */ /* 0x000fe20003800000 */
[----:B------:R-:W-:-:S12]  /*0210*/  BSSY.RECONVERGENT B0, `(.L_x_5) ;  /* 0x0000023000007945 */ /* 0x000fd80003800200 */
[----:B------:R-:W-:Y:S05]  /*0220*/  @!P0 BRA `(.L_x_6) ;  /* 0x0000000000848947 */ /* 0x000fea0003800000 */
[----:B------:R-:W1:Y:S01]  /*0230*/  S2UR UR5, SR_CgaCtaId ;  /* 0x00000000000579c3 */ /* 0x000e620000008800 */
[----:B------:R-:W-:Y:S01]  /*0240*/  UMOV UR7, 0x400 ;  /* 0x0000040000077882 */ /* 0x000fe20000000000 */
[----:B------:R-:W-:Y:S01]  /*0250*/  UMOV UR6, 0x1 ;  /* 0x0000000100067882 */ /* 0x000fe20000000000 */
[----:B------:R-:W-:Y:S02]  /*0260*/  UMOV UR4, 0x20 ;  /* 0x0000002000047882 */ /* 0x000fe40000000000 */
[----:B------:R-:W-:-:S04]  /*0270*/  UIADD3 UR8, UPT, UPT, -UR4, 0x100000, URZ ;  /* 0x0010000004087890 */ /* 0x000fc8000fffe1ff */
[----:B------:R-:W-:Y:S02]  /*0280*/  USHF.L.U32 UR9, UR8, 0xb, URZ ;  /* 0x0000000b08097899 */ /* 0x000fe400080006ff */
[----:B------:R-:W-:Y:S01]  /*0290*/  USHF.L.U32 UR8, UR8, 0x1, URZ ;  /* 0x0000000108087899 */ /* 0x000fe200080006ff */
[----:B------:R-:W-:Y:S02]  /*02a0*/  UMOV UR4, 0x80 ;  /* 0x0000008000047882 */ /* 0x000fe40000000000 */
[----:B------:R-:W-:-:S04]  /*02b0*/  UIADD3 UR10, UPT, UPT, -UR4, 0x100000, URZ ;  /* 0x00100000040a7890 */ /* 0x000fc8000fffe1ff */
[----:B------:R-:W-:Y:S02]  /*02c0*/  USHF.L.U32 UR11, UR10, 0xb, URZ ;  /* 0x0000000b0a0b7899 */ /* 0x000fe400080006ff */
[----:B------:R-:W-:Y:S02]  /*02d0*/  USHF.L.U32 UR10, UR10, 0x1, URZ ;  /* 0x000000010a0a7899 */ /* 0x000fe400080006ff */
[----:B-1----:R-:W-:Y:S02]  /*02e0*/  ULEA UR5, UR5, UR7, 0x18 ;  /* 0x0000000705057291 */ /* 0x002fe4000f8ec0ff */
[----:B------:R-:W-:-:S04]  /*02f0*/  UIADD3 UR6, UPT, UPT, -UR6, 0x100000, URZ ;  /* 0x0010000006067890 */ /* 0x000fc8000fffe1ff */
[----:B------:R-:W-:Y:S02]  /*0300*/  USHF.L.U32 UR7, UR6, 0xb, URZ ;  /* 0x0000000b06077899 */ /* 0x000fe400080006ff */
[----:B------:R-:W-:Y:S01]  /*0310*/  USHF.L.U32 UR6, UR6, 0x1, URZ ;  /* 0x0000000106067899 */ /* 0x000fe200080006ff */
[----:B------:R-:W1:Y:S11]  /*0320*/  FENCE.VIEW.ASYNC.S ;  /* 0x00000000000073c6 */ /* 0x000e760000000000 */
[----:B-1----:R1:W2:Y:S01]  /*0330*/  SYNCS.EXCH.64 URZ, [UR5+0x31800], UR6 ;  /* 0x0318000605ff75b2 */ /* 0x0022a20008000100 */
[----:B------:R1:W3:Y:S01]  /*0340*/  SYNCS.EXCH.64 URZ, [UR5+0x31820], UR6 ;  /* 0x0318200605ff75b2 */ /* 0x0002e20008000100 */
[----:B------:R1:W4:Y:S01]  /*0350*/  SYNCS.EXCH.64 URZ, [UR5+0x31840], UR8 ;  /* 0x0318400805ff75b2 */ /* 0x0003220008000100 */
[----:B------:R1:W5:Y:S01]  /*0360*/  SYNCS.EXCH.64 URZ, [UR5+0x31808], UR6 ;  /* 0x0318080605ff75b2 */ /* 0x0003620008000100 */
[----:B------:R1:W1:Y:S01]  /*0370*/  SYNCS.EXCH.64 URZ, [UR5+0x31828], UR6 ;  /* 0x0318280605ff75b2 */ /* 0x0002620008000100 */
        /* <DEDUP_REMOVED lines=11> */
[----:B------:R-:W-:Y:S01]  /*0430*/  NOP ;  /* 0x0000000000007918 */ /* 0x000fe20000000000 */
.L_x_6:
[----:B-1----:R-:W-:Y:S05]  /*0440*/  BSYNC.RECONVERGENT B0 ;  /* 0x0000000000007941 */ /* 0x002fea0003800200 */
.L_x_5:
[----:B------:R-:W-:Y:S05]  /*0450*/  BRA `(.L_x_2) ;  /* 0x0000000000b87947 */ /* 0x000fea0003800000 */
.L_x_0:
[----:B------:R-:W1:Y:S01]  /*0460*/  S2UR UR6, SR_CgaCtaId ;  /* 0x00000000000679c3 */ /* 0x000e620000008800 */
[----:B------:R-:W-:Y:S01]  /*0470*/  NOP ;  /* 0x0000000000007918 */ /* 0x000fe20000000000 */
[----:B------:R-:W-:Y:S01]  /*0480*/  UMOV UR4, 0x40 ;  /* 0x0000004000047882 */ /* 0x000fe20000000000 */
[----:B------:R-:W-:Y:S01]  /*0490*/  UMOV UR5, 0x400 ;  /* 0x0000040000057882 */ /* 0x000fe20000000000 */
[----:B-1----:R-:W-:Y:S02]  /*04a0*/  ULEA UR4, UR6, UR4, 0x18 ;  /* 0x0000000406047291 */ /* 0x002fe4000f8ec0ff */
[----:B------:R-:W-:-:S07]  /*04b0*/  ULEA UR5, UR6, UR5, 0x18 ;  /* 0x0000000506057291 */ /* 0x000fce000f8ec0ff */
[----:B------:R-:W1:Y:S02]  /*04c0*/  LDS.U8 R0, [UR4] ;  /* 0x00000004ff007984 */ /* 0x000e640008000000 */
[----:B-1----:R-:W-:-:S13]  /*04d0*/  ISETP.NE.AND P0, PT, R0, RZ, PT ;  /* 0x000000ff0000720c */ /* 0x002fda0003f05270 */
[----:B------:R-:W-:Y:S05]  /*04e0*/  @P0 BRA `(.L_x_7) ;  /* 0x00000000007c0947 */ /* 0x000fea0003800000 */
[----:B------:R-:W-:-:S13]  /*04f0*/  ELECT P0, URZ, PT ;  /* 0x0000000000ff782f */ /* 0x000fda0003800000 */
[----:B------:R-:W-:Y:S05]  /*0500*/  @!P0 BRA `(.L_x_8) ;  /* 0x0000000000848947 */ /* 0x000fea0003800000 */
[----:B------:R-:W-:Y:S01]  /*0510*/  UMOV UR4, 0x10 ;  /* 0x0000001000047882 */ /* 0x000fe20000000000 */
[----:B------:R-:W-:-:S04]  /*0520*/  IMAD.MOV.U32 R2, RZ, RZ, 0xffff ;  /* 0x0000ffffff027424 */ /* 0x000fc800078e00ff */
[----:B------:R-:W-:Y:S04]  /*0530*/  DEPBAR.LE SB1, 0x36 ;  /* 0x00009d800000791a */ /* 0x000fe80000000000 */
[----:B------:R-:W1:Y:S02]  /*0540*/  UTCATOMSWS.FIND_AND_SET.ALIGN UP0, UR4, UR4 ;  /* 0x00000004000475e3 */ /* 0x000e640008000800 */
[----:B-1----:R-:W-:Y:S01]  /*0550*/  PLOP3.LUT P0, PT, PT, PT, UP0, 0x80, 0x8 ;  /* 0x000000000008781c */ /* 0x002fe20003f0f008 */
[----:B------:R-:W-:-:S03]  /*0560*/  IMAD.U32 R7, RZ, RZ, UR4 ;  /* 0x00000004ff077e24 */ /* 0x000fc6000f8e00ff */
[----:B------:R-:W-:-:S04]  /*0570*/  SEL R0, RZ, 0xffffffff, !P0 ;  /* 0xffffffffff007807 */ /* 0x000fc80004000000 */
[----:B------:R-:W-:Y:S01]  /*0580*/  ISETP.NE.AND P0, PT, R0, RZ, PT ;  /* 0x000000ff0000720c */ /* 0x000fe20003f05270 */
[----:B------:R-:W-:-:S12]  /*0590*/  IMAD.MOV.U32 R0, RZ, RZ, 0x1 ;  /* 0x00000001ff007424 */ /* 0x000fd800078e00ff */
[----:B------:R-:W-:Y:S05]  /*05a0*/  @P0 BRA `(.L_x_9) ;  /* 0x0000000000240947 */ /* 0x000fea0003800000 */
.L_x_10:
[----:B------:R-:W-:Y:S05]  /*05b0*/  NANOSLEEP 0x64 ;  /* 0x000000640000795d */ /* 0x000fea0003800000 */
[----:B------:R-:W-:-:S05]  /*05c0*/  UMOV UR4, 0x10 ;  /* 0x0000001000047882 */ /* 0x000fca0000000000 */
[----:B------:R-:W-:Y:S04]  /*05d0*/  DEPBAR.LE SB1, 0x36 ;  /* 0x00009d800000791a */ /* 0x000fe80000000000 */
[----:B------:R-:W1:Y:S02]  /*05e0*/  UTCATOMSWS.FIND_AND_SET.ALIGN UP0, UR4, UR4 ;  /* 0x00000004000475e3 */ /* 0x000e640008000800 */
[----:B-1----:R-:W-:Y:S01]  /*05f0*/  PLOP3.LUT P0, PT, PT, PT, UP0, 0x80, 0x8 ;  /* 0x000000000008781c */ /* 0x002fe20003f0f008 */
[----:B------:R-:W-:-:S03]  /*0600*/  IMAD.U32 R7, RZ, RZ, UR4 ;  /* 0x00000004ff077e24 */ /* 0x000fc6000f8e00ff */
[----:B------:R-:W-:-:S04]  /*0610*/  SEL R4, RZ, 0xffffffff, !P0 ;  /* 0xffffffffff047807 */ /* 0x000fc80004000000 */
[----:B------:R-:W-:-:S13]  /*0620*/  ISETP.NE.AND P0, PT, R4, RZ, PT ;  /* 0x000000ff0400720c */ /* 0x000fda0003f05270 */
[----:B------:R-:W-:Y:S05]  /*0630*/  @!P0 BRA `(.L_x_10) ;  /* 0xfffffffc00dc8947 */ /* 0x000fea000383ffff */
.L_x_9:
[C---:B------:R-:W-:Y:S01]  /*0640*/  VIADD R5, R7.reuse, 0x10 ;  /* 0x0000001007057836 */ /* 0x040fe20000000000 */
[----:B------:R-:W-:Y:S01]  /*0650*/  UMOV UR4, 0x50 ;  /* 0x0000005000047882 */ /* 0x000fe20000000000 */
[----:B------:R-:W-:Y:S01]  /*0660*/  SHF.L.U32 R2, R2, R7, RZ ;  /* 0x0000000702027219 */ /* 0x000fe200000006ff */
[----:B------:R-:W-:Y:S01]  /*0670*/  ULEA UR4, UR6, UR4, 0x18 ;  /* 0x0000000406047291 */ /* 0x000fe2000f8ec0ff */
[----:B------:R-:W-:Y:S01]  /*0680*/  IMAD.SHL.U32 R7, R7, 0x20, RZ ;  /* 0x0000002007077824 */ /* 0x000fe200078e00ff */
[----:B------:R-:W-:-:S04]  /*0690*/  SHF.L.U32 R5, R0, R5, RZ ;  /* 0x0000000500057219 */ /* 0x000fc800000006ff */
[----:B------:R-:W-:-:S05]  /*06a0*/  LOP3.LUT R2, R5, R2, RZ, 0xfc, !PT ;  /* 0x0000000205027212 */ /* 0x000fca00078efcff */
[----:B------:R1:W-:Y:S04]  /*06b0*/  ATOMS.OR RZ, [UR4], R2 ;  /* 0x00000002ffff798c */ /* 0x0003e8000b000004 */
[----:B------:R1:W-:Y:S01]  /*06c0*/  STS [UR5+0x31880], R7 ;  /* 0x03188007ff007988 */ /* 0x0003e20008000805 */
[----:B------:R-:W-:Y:S05]  /*06d0*/  BRA `(.L_x_8) ;  /* 0x0000000000107947 */ /* 0x000fea0003800000 */
.L_x_7:
[----:B------:R-:W-:Y:S02]  /*06e0*/  MOV R0, 0xffffffff ;  /* 0xffffffff00007802 */ /* 0x000fe40000000f00 */
[----:B------:R-:W-:-:S03]  /*06f0*/  MOV R4, 0x720 ;  /* 0x0000072000047802 */ /* 0x000fc60000000f00 */
[----:B------:R1:W-:Y:S04]  /*0700*/  STS [UR5+0x31880], R0 ;  /* 0x03188000ff007988 */ /* 0x0003e80008000805 */
[----:B-1----:R-:W-:Y:S05]  /*0710*/  CALL.REL.NOINC `($__internal_1_$__cuda_sm10x_tcgen05_guardrail_trap_phase_invalid_during_alloc) ;  /* 0x0000003c00447944 */ /* 0x002fea0003c00000 */
.L_x_8:
[----:B------:R-:W-:Y:S05]  /*0720*/  WARPSYNC.ALL ;  /* 0x0000000000007948 */ /* 0x000fea0003800000 */
[----:B------:R-:W-:Y:S01]  /*0730*/  NOP ;  /* 0x0000000000007918 */ /* 0x000fe20000000000 */
.L_x_2:
[----:B------:R-:W1:Y:S01]  /*0740*/  LDC R0, c[0x0][0x388] ;  /* 0x0000e200ff007b82 */ /* 0x000e620000000800 */
[----:B------:R-:W5:Y:S07]  /*0750*/  S2R R21, SR_LANEID ;  /* 0x0000000000157919 */ /* 0x000f6e0000000000 */
[----:B--2345:R-:W-:Y:S01]  /*0760*/  BAR.SYNC.DEFER_BLOCKING 0x0 ;  /* 0x0000000000007b1d */ /* 0x03cfe20000010000 */
[----:B------:R-:W-:Y:S02]  /*0770*/  ISETP.NE.AND P0, PT, R3, RZ, PT ;  /* 0x000000ff0300720c */ /* 0x000fe40003f05270 */
[----:B-1----:R-:W-:-:S04]  /*0780*/  IADD3 R0, PT, PT, R0, 0x7f, RZ ;  /* 0x0000007f00007810 */ /* 0x002fc80007ffe0ff */
[----:B------:R-:W-:-:S05]  /*0790*/  SHF.R.U32.HI R31, RZ, 0x7, R0 ;  /* 0x00000007ff1f7819 */ /* 0x000fca0000011600 */
[----:B------:R-:W-:Y:S02]  /*07a0*/  IMAD R5, R31, 0x13, RZ ;  /* 0x000000131f057824 */ /* 0x000fe400078e02ff */
[----:B------:R-:W-:Y:S05]  /*07b0*/  @!P0 BRA `(.L_x_11) ;  /* 0x00000010002c8947 */ /* 0x000fea0003800000 */
[----:B------:R-:W-:Y:S01]  /*07c0*/  ISETP.NE.AND P0, PT, R3, 0x1, PT ;  /* 0x000000010300780c */ /* 0x000fe20003f05270 */
[----:B------:R-:W1:-:S12]  /*07d0*/  S2UR UR5, SR_CgaCtaId ;  /* 0x00000000000579c3 */ /* 0x000e580000008800 */
[----:B------:R-:W-:Y:S05]  /*07e0*/  @!P0 BRA `(.L_x_12) ;  /* 0x0000000400948947 */ /* 0x000fea0003800000 */
[----:B------:R-:W-:-:S13]  /*07f0*/  ISETP.NE.AND P0, PT, R3, 0x2, PT ;  /* 0x000000020300780c */ /* 0x000fda0003f05270 */
[----:B------:R-:W-:Y:S05]  /*0800*/  @P0 BRA `(.L_x_13) ;  /* 0x0000001800800947 */ /* 0x000fea0003800000 */
[----:B------:R-:W2:Y:S02]  /*0810*/  S2UR UR4, SR_CTAID.X ;  /* 0x00000000000479c3 */ /* 0x000ea40000002500 */
[----:B--2---:R-:W-:-:S13]  /*0820*/  ISETP.LE.U32.AND P0, PT, R5, UR4, PT ;  /* 0x0000000405007c0c */ /* 0x004fda000bf03070 */
[----:B-1----:R-:W-:Y:S05]  /*0830*/  @P0 EXIT ;  /* 0x000000000000094d */ /* 0x002fea0003800000 */
[--C-:B------:R-:W-:Y:S01]  /*0840*/  SHF.R.U32.HI R20, RZ, 0x3, R21.reuse ;  /* 0x00000003ff147819 */ /* 0x100fe20000011615 */
[----:B------:R-:W-:Y:S01]  /*0850*/  ULOP3.LUT UR4, URZ, UR4, URZ, 0x33, !UPT ;  /* 0x00000004ff047292 */ /* 0x000fe2000f8e33ff */
[----:B------:R-:W-:Y:S02]  /*0860*/  HFMA2 R15, -RZ, RZ, 0, 0 ;  /* 0x00000000ff0f7431 */ /* 0x000fe400000001ff */
[----:B------:R-:W-:Y:S01]  /*0870*/  IMAD.MOV.U32 R16, RZ, RZ, RZ ;  /* 0x000000ffff107224 */ /* 0x000fe200078e00ff */
[C---:B------:R-:W-:Y:S01]  /*0880*/  LOP3.LUT R6, R20.reuse, 0x1, RZ, 0x3c, !PT ;  /* 0x0000000114067812 */ /* 0x040fe200078e3cff */
[C---:B------:R-:W-:Y:S01]  /*0890*/  IMAD.SHL.U32 R0, R20.reuse, 0x20, RZ ;  /* 0x0000002014007824 */ /* 0x040fe200078e00ff */
[C---:B------:R-:W-:Y:S01]  /*08a0*/  LOP3.LUT R18, R20.reuse, 0x2, RZ, 0x3c, !PT ;  /* 0x0000000214127812 */ /* 0x040fe200078e3cff */
[----:B------:R-:W-:Y:S01]  /*08b0*/  VIADD R25, R5, UR4 ;  /* 0x0000000405197c36 */ /* 0x000fe20008000000 */
[----:B------:R-:W-:Y:S01]  /*08c0*/  LOP3.LUT R4, R20, 0x3, RZ, 0x3c, !PT ;  /* 0x0000000314047812 */ /* 0x000fe200078e3cff */
[----:B------:R-:W-:Y:S01]  /*08d0*/  IMAD R20, R21, 0x4, R20 ;  /* 0x0000000415147824 */ /* 0x000fe200078e0214 */
[C---:B------:R-:W-:Y:S01]  /*08e0*/  LOP3.LUT R2, R0.reuse, 0x20, RZ, 0x3c, !PT ;  /* 0x0000002000027812 */ /* 0x040fe200078e3cff */
[----:B------:R-:W-:Y:S01]  /*08f0*/  IMAD.HI.U32 R25, R25, 0x75ded953, RZ ;  /* 0x75ded95319197827 */ /* 0x000fe200078e00ff */
[C---:B------:R-:W-:Y:S01]  /*0900*/  LOP3.LUT R22, R0.reuse, 0x40, RZ, 0x3c, !PT ;  /* 0x0000004000167812 */ /* 0x040fe200078e3cff */
[----:B------:R-:W-:Y:S01]  /*0910*/  UMOV UR5, URZ ;  /* 0x000000ff00057c82 */ /* 0x000fe20008000000 */
[CC--:B------:R-:W-:Y:S01]  /*0920*/  IADD3 R24, PT, PT, R0.reuse, R21.reuse, RZ ;  /* 0x0000001500187210 */ /* 0x0c0fe20007ffe0ff */
[C---:B------:R-:W-:Y:S01]  /*0930*/  IMAD R19, R21.reuse, 0x4, R6 ;  /* 0x0000000415137824 */ /* 0x040fe200078e0206 */
[----:B------:R-:W-:Y:S01]  /*0940*/  LOP3.LUT R0, R0, 0x60, RZ, 0x3c, !PT ;  /* 0x0000006000007812 */ /* 0x000fe200078e3cff */
[C---:B------:R-:W-:Y:S01]  /*0950*/  IMAD R18, R21.reuse, 0x4, R18 ;  /* 0x0000000415127824 */ /* 0x040fe200078e0212 */
[----:B------:R-:W-:Y:S01]  /*0960*/  LEA R17, R21, R4, 0x2 ;  /* 0x0000000415117211 */ /* 0x000fe200078e10ff */
[----:B------:R-:W-:Y:S01]  /*0970*/  IMAD.IADD R23, R2, 0x1, R21 ;  /* 0x0000000102177824 */ /* 0x000fe200078e0215 */
[----:B------:R-:W-:Y:S01]  /*0980*/  SHF.R.U32.HI R25, RZ, 0x6, R25 ;  /* 0x00000006ff197819 */ /* 0x000fe20000011619 */
[----:B------:R-:W-:Y:S01]  /*0990*/  IMAD.IADD R22, R22, 0x1, R21 ;  /* 0x0000000116167824 */ /* 0x000fe200078e0215 */
[----:B------:R-:W-:-:S07]  /*09a0*/  IADD3 R21, PT, PT, R0, R21, RZ ;  /* 0x0000001500157210 */ /* 0x000fce0007ffe0ff */
.L_x_17:
[----:B-1----:R-:W1:Y:S01]  /*09b0*/  S2R R0, SR_CgaCtaId ;  /* 0x0000000000007919 */ /* 0x002e620000008800 */
[----:B------:R-:W-:Y:S01]  /*09c0*/  MOV R3, 0x400 ;  /* 0x0000040000037802 */ /* 0x000fe20000000f00 */
[----:B------:R-:W-:-:S03]  /*09d0*/  UMOV UR4, URZ ;  /* 0x000000ff00047c82 */ /* 0x000fc60008000000 */
[----:B-1----:R-:W-:-:S07]  /*09e0*/  LEA R0, R0, R3, 0x18 ;  /* 0x0000000300007211 */ /* 0x002fce00078ec0ff */
.L_x_16:
[----:B-1----:R-:W-:Y:S01]  /*09f0*/  LEA R2, R15, R0, 0x3 ;  /* 0x000000000f027211 */ /* 0x002fe200078e18ff */
[----:B------:R-:W-:Y:S01]  /*0a00*/  ULOP3.LUT UP0, URZ, UR4, 0x3, URZ, 0xc0, !UPT ;  /* 0x0000000304ff7892 */ /* 0x000fe2000f80c0ff */
[----:B------:R-:W-:-:S04]  /*0a10*/  SHF.L.U32 R5, R16, 0x1f, RZ ;  /* 0x0000001f10057819 */ /* 0x000fc800000006ff */
[----:B------:R-:W1:Y:S02]  /*0a20*/  SYNCS.PHASECHK.TRANS64.TRYWAIT P0, [R2+URZ+0x31800], R5 ;  /* 0x03180005020075a7 */ /* 0x000e6400080011ff */
[----:B-1----:R-:W-:Y:S05]  /*0a30*/  @!P0 BRA `(.L_x_14) ;  /* 0x0000003400808947 */ /* 0x002fea0003800000 */
.L_x_60:
[----:B------:R-:W-:Y:S05]  /*0a40*/  BRA.U UP0, `(.L_x_15) ;  /* 0x0000000100bc7547 */ /* 0x000fea000b800000 */
[C-C-:B------:R-:W-:Y:S02]  /*0a50*/  IMAD R26, R15.reuse, 0x200, R0.reuse ;  /* 0x000002000f1a7824 */ /* 0x140fe400078e0200 */
[----:B------:R-:W-:Y:S02]  /*0a60*/  IMAD R3, R15, 0x400, R0 ;  /* 0x000004000f037824 */ /* 0x000fe400078e0200 */
[--C-:B------:R-:W-:Y:S01]  /*0a70*/  IMAD R9, R24, 0x4, R26.reuse ;  /* 0x0000000418097824 */ /* 0x100fe200078e021a */
[-C--:B------:R-:W-:Y:S01]  /*0a80*/  LEA R8, R23, R26.reuse, 0x2 ;  /* 0x0000001a17087211 */ /* 0x080fe200078e10ff */
[--C-:B------:R-:W-:Y:S01]  /*0a90*/  IMAD R29, R22, 0x4, R26.reuse ;  /* 0x00000004161d7824 */ /* 0x100fe200078e021a */
[-C--:B------:R-:W-:Y:S01]  /*0aa0*/  LEA R27, R21, R26.reuse, 0x2 ;  /* 0x0000001a151b7211 */ /* 0x080fe200078e10ff */
[--C-:B-1----:R-:W-:Y:S01]  /*0ab0*/  IMAD R5, R19, 0x4, R26.reuse ;  /* 0x0000000413057824 */ /* 0x102fe200078e021a */
[-C--:B------:R-:W-:Y:S01]  /*0ac0*/  LEA R6, R20, R26.reuse, 0x2 ;  /* 0x0000001a14067211 */ /* 0x080fe200078e10ff */
[----:B------:R-:W1:Y:S01]  /*0ad0*/  LDS R9, [R9+0x30000] ;  /* 0x0300000009097984 */ /* 0x000e620000000800 */
[----:B------:R-:W-:Y:S01]  /*0ae0*/  LEA R4, R18, R26, 0x2 ;  /* 0x0000001a12047211 */ /* 0x000fe200078e10ff */
[----:B------:R-:W-:Y:S01]  /*0af0*/  IMAD R26, R17, 0x4, R26 ;  /* 0x00000004111a7824 */ /* 0x000fe200078e021a */
[-C--:B------:R-:W-:Y:S01]  /*0b00*/  LEA R14, R24, R3.reuse, 0x2 ;  /* 0x00000003180e7211 */ /* 0x080fe200078e10ff */
[----:B------:R-:W2:Y:S01]  /*0b10*/  LDS R8, [R8+0x30000] ;  /* 0x0300000008087984 */ /* 0x000ea20000000800 */
[--C-:B------:R-:W-:Y:S01]  /*0b20*/  IMAD R11, R23, 0x4, R3.reuse ;  /* 0x00000004170b7824 */ /* 0x100fe200078e0203 */
[----:B------:R-:W-:Y:S01]  /*0b30*/  LEA R10, R22, R3, 0x2 ;  /* 0x00000003160a7211 */ /* 0x000fe200078e10ff */
[----:B------:R-:W-:Y:S01]  /*0b40*/  IMAD R7, R21, 0x4, R3 ;  /* 0x0000000415077824 */ /* 0x000fe200078e0203 */
[----:B------:R-:W3:Y:S04]  /*0b50*/  LDS R29, [R29+0x30000] ;  /* 0x030000001d1d7984 */ /* 0x000ee80000000800 */
[----:B------:R-:W4:Y:S01]  /*0b60*/  LDS R27, [R27+0x30000] ;  /* 0x030000001b1b7984 */ /* 0x000f220000000800 */
[----:B------:R-:W-:-:S03]  /*0b70*/  NOP ;  /* 0x0000000000007918 */ /* 0x000fc60000000000 */
[----:B-1----:R1:W-:Y:S04]  /*0b80*/  STS [R6+0x30000], R9 ;  /* 0x0300000906007388 */ /* 0x0023e80000000800 */
[----:B--2---:R2:W-:Y:S04]  /*0b90*/  STS [R5+0x30000], R8 ;  /* 0x0300000805007388 */ /* 0x0045e80000000800 */
[----:B---3--:R3:W-:Y:S04]  /*0ba0*/  STS [R4+0x30000], R29 ;  /* 0x0300001d04007388 */ /* 0x0087e80000000800 */
[----:B----4-:R-:W-:Y:S04]  /*0bb0*/  STS [R26+0x30000], R27 ;  /* 0x0300001b1a007388 */ /* 0x010fe80000000800 */
[----:B------:R-:W4:Y:S04]  /*0bc0*/  LDS R13, [R14+0x30800] ;  /* 0x030800000e0d7984 */ /* 0x000f280000000800 */
[----:B------:R-:W5:Y:S04]  /*0bd0*/  LDS R12, [R11+0x30800] ;  /* 0x030800000b0c7984 */ /* 0x000f680000000800 */
[----:B------:R-:W5:Y:S01]  /*0be0*/  LDS R9, [R10+0x30800] ;  /* 0x030800000a097984 */ /* 0x000f620000000800 */
[----:B-1----:R-:W-:-:S03]  /*0bf0*/  LEA R6, R20, R3, 0x2 ;  /* 0x0000000314067211 */ /* 0x002fc600078e10ff */
[----:B------:R-:W1:Y:S01]  /*0c00*/  LDS R8, [R7+0x30800] ;  /* 0x0308000007087984 */ /* 0x000e620000000800 */
[----:B--2---:R-:W-:Y:S01]  /*0c10*/  IMAD R5, R19, 0x4, R3 ;  /* 0x0000000413057824 */ /* 0x004fe200078e0203 */
[----:B------:R-:W-:Y:S01]  /*0c20*/  NOP ;  /* 0x0000000000007918 */ /* 0x000fe20000000000 */
[-C--:B---3--:R-:W-:Y:S02]  /*0c30*/  LEA R4, R18, R3.reuse, 0x2 ;  /* 0x0000000312047211 */ /* 0x088fe400078e10ff */
[----:B------:R-:W-:Y:S01]  /*0c40*/  LEA R3, R17, R3, 0x2 ;  /* 0x0000000311037211 */ /* 0x000fe200078e10ff */
[----:B----4-:R-:W-:Y:S04]  /*0c50*/  STS [R6+0x30800], R13 ;  /* 0x0308000d06007388 */ /* 0x010fe80000000800 */
[----:B-----5:R-:W-:Y:S04]  /*0c60*/  STS [R5+0x30800], R12 ;  /* 0x0308000c05007388 */ /* 0x020fe80000000800 */
[----:B------:R-:W-:Y:S04]  /*0c70*/  STS [R4+0x30800], R9 ;  /* 0x0308000904007388 */ /* 0x000fe80000000800 */
[----:B-1----:R-:W-:Y:S04]  /*0c80*/  STS [R3+0x30800], R8 ;  /* 0x0308000803007388 */ /* 0x002fe80000000800 */
[----:B------:R-:W1:Y:S04]  /*0c90*/  LDS R27, [R14+0x30a00] ;  /* 0x030a00000e1b7984 */ /* 0x000e680000000800 */
[----:B------:R-:W2:Y:S04]  /*0ca0*/  LDS R26, [R11+0x30a00] ;  /* 0x030a00000b1a7984 */ /* 0x000ea80000000800 */
[----:B------:R-:W3:Y:S04]  /*0cb0*/  LDS R29, [R10+0x30a00] ;  /* 0x030a00000a1d7984 */ /* 0x000ee80000000800 */
[----:B------:R-:W4:Y:S01]  /*0cc0*/  LDS R28, [R7+0x30a00] ;  /* 0x030a0000071c7984 */ /* 0x000f220000000800 */
[----:B------:R-:W-:-:S03]  /*0cd0*/  NOP ;  /* 0x0000000000007918 */ /* 0x000fc60000000000 */
[----:B-1----:R5:W-:Y:S04]  /*0ce0*/  STS [R6+0x30a00], R27 ;  /* 0x030a001b06007388 */ /* 0x002be80000000800 */
[----:B--2---:R5:W-:Y:S04]  /*0cf0*/  STS [R5+0x30a00], R26 ;  /* 0x030a001a05007388 */ /* 0x004be80000000800 */
[----:B---3--:R5:W-:Y:S04]  /*0d00*/  STS [R4+0x30a00], R29 ;  /* 0x030a001d04007388 */ /* 0x008be80000000800 */
[----:B----4-:R5:W-:Y:S01]  /*0d10*/  STS [R3+0x30a00], R28 ;  /* 0x030a001c03007388 */ /* 0x010be20000000800 */
[----:B------:R1:W-:Y:S06]  /*0d20*/  MEMBAR.ALL.CTA ;  /* 0x0000000000007992 */ /* 0x0003ec0000008000 */
[----:B-1----:R-:W2:Y:S02]  /*0d30*/  FENCE.VIEW.ASYNC.S ;  /* 0x00000000000073c6 */ /* 0x002ea40000000000 */
.L_x_15:
[----:B-1----:R-:W-:Y:S01]  /*0d40*/  VIADD R2, R2, 0x31840 ;  /* 0x0003184002027836 */ /* 0x002fe20000000000 */
[C---:B------:R-:W-:Y:S01]  /*0d50*/  ISETP.NE.AND P0, PT, R15.reuse, 0x3, PT ;  /* 0x000000030f00780c */ /* 0x040fe20003f05270 */
[----:B------:R-:W-:Y:S01]  /*0d60*/  VIADD R15, R15, 0x1 ;  /* 0x000000010f0f7836 */ /* 0x000fe20000000000 */
[----:B------:R-:W-:Y:S02]  /*0d70*/  UIADD3 UR4, UPT, UPT, UR4, 0x1, URZ ;  /* 0x0000000104047890 */ /* 0x000fe4000fffe0ff */
[----:B------:R-:W-:Y:S02]  /*0d80*/  PRMT R2, RZ, 0x654, R2 ;  /* 0x00000654ff027816 */ /* 0x000fe40000000002 */
[----:B------:R-:W-:Y:S01]  /*0d90*/  SEL R15, R15, RZ, P0 ;  /* 0x000000ff0f0f7207 */ /* 0x000fe20000000000 */
[----:B------:R-:W-:Y:S01]  /*0da0*/  UISETP.NE.AND UP0, UPT, UR4, 0x38, UPT ;  /* 0x000000380400788c */ /* 0x000fe2000bf05270 */
[----:B--2---:R1:W-:Y:S02]  /*0db0*/  SYNCS.ARRIVE.TRANS64.RED.A1T0 RZ, [R2+URZ], RZ ;  /* 0x000000ff02ff79a7 */ /* 0x0043e400081004ff */
[----:B------:R-:W-:-:S04]  /*0dc0*/  ISETP.NE.AND P0, PT, R15, RZ, PT ;  /* 0x000000ff0f00720c */ /* 0x000fc80003f05270 */
[----:B-----5:R-:W-:-:S04]  /*0dd0*/  SEL R3, RZ, 0x1, P0 ;  /* 0x00000001ff037807 */ /* 0x020fc80000000000 */
[----:B------:R-:W-:Y:S01]  /*0de0*/  LOP3.LUT R16, R16, R3, RZ, 0x3c, !PT ;  /* 0x0000000310107212 */ /* 0x000fe200078e3cff */
[----:B------:R-:W-:Y:S06]  /*0df0*/  BRA.U UP0, `(.L_x_16) ;  /* 0xfffffff900fc7547 */ /* 0x000fec000b83ffff */
[----:B------:R-:W-:-:S13]  /*0e00*/  ISETP.NE.AND P0, PT, R25, UR5, PT ;  /* 0x0000000519007c0c */ /* 0x000fda000bf05270 */
[----:B------:R-:W-:Y:S05]  /*0e10*/  @!P0 EXIT ;  /* 0x000000000000894d */ /* 0x000fea0003800000 */
[----:B------:R-:W-:Y:S01]  /*0e20*/  UIADD3 UR5, UPT, UPT, UR5, 0x1, URZ ;  /* 0x0000000105057890 */ /* 0x000fe2000fffe0ff */
[----:B------:R-:W-:Y:S05]  /*0e30*/  BRA `(.L_x_17) ;  /* 0xfffffff800dc7947 */ /* 0x000fea000383ffff */
.L_x_12:
[----:B-1----:R-:W-:-:S09]  /*0e40*/  UISETP.NE.AND UP0, UPT, UR5, URZ, UPT ;  /* 0x000000ff0500728c */ /* 0x002fd2000bf05270 */
[----:B------:R-:W-:Y:S05]  /*0e50*/  BRA.U UP0, `(.L_x_13) ;  /* 0x0000001100ec7547 */ /* 0x000fea000b800000 */
[----:B------:R-:W1:Y:S01]  /*0e60*/  S2UR UR4, SR_CTAID.X ;  /* 0x00000000000479c3 */ /* 0x000e620000002500 */
[----:B------:R-:W-:Y:S02]  /*0e70*/  UMOV UR8, 0x400 ;  /* 0x0000040000087882 */ /* 0x000fe40000000000 */
[----:B------:R-:W-:-:S04]  /*0e80*/  ULEA UR8, UR5, UR8, 0x18 ;  /* 0x0000000805087291 */ /* 0x000fc8000f8ec0ff */
[----:B------:R-:W-:Y:S02]  /*0e90*/  UIADD3 UR5, UPT, UPT, UR8, 0x14000, URZ ;  /* 0x0001400008057890 */ /* 0x000fe4000fffe0ff */
[----:B------:R-:W-:Y:S02]  /*0ea0*/  UIADD3 UR6, UPT, UPT, UR8, 0x4000, URZ ;  /* 0x0000400008067890 */ /* 0x000fe4000fffe0ff */
[----:B------:R-:W-:Y:S02]  /*0eb0*/  USHF.R.U32.HI UR5, URZ, 0x4, UR5 ;  /* 0x00000004ff057899 */ /* 0x000fe40008011605 */
[----:B------:R-:W-:Y:S02]  /*0ec0*/  USHF.R.U32.HI UR6, URZ, 0x4, UR6 ;  /* 0x00000004ff067899 */ /* 0x000fe40008011606 */
[----:B------:R-:W-:Y:S01]  /*0ed0*/  ULOP3.LUT UR5, UR5, 0x3fc0, URZ, 0xc0, !UPT ;  /* 0x00003fc005057892 */ /* 0x000fe2000f8ec0ff */
[----:B-1----:R-:W-:-:S13]  /*0ee0*/  ISETP.LE.U32.AND P0, PT, R5, UR4, PT ;  /* 0x0000000405007c0c */ /* 0x002fda000bf03070 */
[----:B------:R-:W-:Y:S05]  /*0ef0*/  @P0 EXIT ;  /* 0x000000000000094d */ /* 0x000fea0003800000 */
[----:B------:R-:W-:Y:S01]  /*0f00*/  ULOP3.LUT UR4, URZ, UR4, URZ, 0x33, !UPT ;  /* 0x00000004ff047292 */ /* 0x000fe2000f8e33ff */
[----:B------:R-:W-:Y:S01]  /*0f10*/  IMAD.U32 R0, RZ, RZ, UR5 ;  /* 0x00000005ff007e24 */ /* 0x000fe2000f8e00ff */
[----:B------:R-:W-:Y:S01]  /*0f20*/  ULOP3.LUT UR6, UR6, 0x3fc0, URZ, 0xc0, !UPT ;  /* 0x00003fc006067892 */ /* 0x000fe2000f8ec0ff */
[----:B------:R-:W-:Y:S01]  /*0f30*/  ISETP.GE.U32.AND P0, PT, R21, 0x4, PT ;  /* 0x000000041500780c */ /* 0x000fe20003f06070 */
[----:B------:R-:W-:Y:S01]  /*0f40*/  IMAD.MOV.U32 R4, RZ, RZ, RZ ;  /* 0x000000ffff047224 */ /* 0x000fe200078e00ff */
[----:B------:R-:W-:Y:S01]  /*0f50*/  UMOV UR17, URZ ;  /* 0x000000ff00117c82 */ /* 0x000fe20008000000 */
[----:B------:R-:W-:Y:S01]  /*0f60*/  VIADD R3, R5, UR4 ;  /* 0x0000000405037c36 */ /* 0x000fe20008000000 */
[----:B------:R-:W-:Y:S01]  /*0f70*/  UMOV UR15, URZ ;  /* 0x000000ff000f7c82 */ /* 0x000fe20008000000 */
[C---:B------:R-:W-:Y:S01]  /*0f80*/  IMAD R0, R21.reuse, 0x700, R0 ;  /* 0x0000070015007824 */ /* 0x040fe200078e0200 */
[----:B------:R-:W-:Y:S01]  /*0f90*/  LEA R7, R21, UR6, 0xa ;  /* 0x0000000615077c11 */ /* 0x000fe2000f8e50ff */
[----:B------:R-:W-:Y:S01]  /*0fa0*/  IMAD.HI.U32 R3, R3, 0x75ded953, RZ ;  /* 0x75ded95303037827 */ /* 0x000fe200078e00ff */
[----:B------:R-:W-:Y:S01]  /*0fb0*/  UMOV UR6, 0x1c0 ;  /* 0x000001c000067882 */ /* 0x000fe20000000000 */
[----:B------:R-:W-:Y:S01]  /*0fc0*/  UMOV UR7, 0x1c4 ;  /* 0x000001c400077882 */ /* 0x000fe20000000000 */
[----:B------:R-:W-:Y:S01]  /*0fd0*/  SEL R7, R7, RZ, !P0 ;  /* 0x000000ff07077207 */ /* 0x000fe20004000000 */
[----:B------:R-:W-:Y:S01]  /*0fe0*/  UMOV UR4, 0x1c0 ;  /* 0x000001c000047882 */ /* 0x000fe20000000000 */
[----:B------:R-:W-:Y:S01]  /*0ff0*/  SEL R5, R0, RZ, !P0 ;  /* 0x000000ff00057207 */ /* 0x000fe20004000000 */
[----:B------:R-:W-:Y:S01]  /*1000*/  UMOV UR5, 0x1c4 ;  /* 0x000001c400057882 */ /* 0x000fe20000000000 */
[----:B------:R-:W-:-:S07]  /*1010*/  SHF.R.U32.HI R3, RZ, 0x6, R3 ;  /* 0x00000006ff037819 */ /* 0x000fce0000011603 */
.L_x_24:
[----:B------:R-:W-:Y:S02]  /*1020*/  USHF.R.U32.HI UR10, URZ, 0x1, UR17 ;  /* 0x00000001ff0a7899 */ /* 0x000fe40008011611 */
[----:B------:R-:W-:Y:S02]  /*1030*/  USHF.L.U32 UR9, UR17, 0x3, URZ ;  /* 0x0000000311097899 */ /* 0x000fe400080006ff */
[----:B------:R-:W-:Y:S02]  /*1040*/  ULOP3.LUT UR10, UR10, 0x1, URZ, 0xc, !UPT ;  /* 0x000000010a0a7892 */ /* 0x000fe4000f8e0cff */
[----:B------:R-:W-:Y:S02]  /*1050*/  ULOP3.LUT UR9, UR9, 0x8, URZ, 0xc0, !UPT ;  /* 0x0000000809097892 */ /* 0x000fe4000f8ec0ff */
[----:B------:R-:W-:Y:S02]  /*1060*/  USHF.L.U32 UR10, UR10, 0x1f, URZ ;  /* 0x0000001f0a0a7899 */ /* 0x000fe400080006ff */
[----:B------:R-:W-:-:S02]  /*1070*/  ULOP3.LUT UR12, UR17, 0x1, URZ, 0xc0, !UPT ;  /* 0x00000001110c7892 */ /* 0x000fc4000f8ec0ff */
[----:B------:R-:W-:Y:S01]  /*1080*/  MOV R0, UR9 ;  /* 0x0000000900007c02 */ /* 0x000fe20008000f00 */
[----:B------:R-:W-:Y:S01]  /*1090*/  UIADD3 UR9, UPT, UPT, UR8, UR9, URZ ;  /* 0x0000000908097290 */ /* 0x000fe2000fffe0ff */
[----:B------:R-:W-:Y:S01]  /*10a0*/  MOV R9, UR10 ;  /* 0x0000000a00097c02 */ /* 0x000fe20008000f00 */
[----:B------:R-:W-:Y:S02]  /*10b0*/  UIMAD UR12, UR12, 0xe0, URZ ;  /* 0x000000e00c0c78a4 */ /* 0x000fe4000f8e02ff */
[----:B------:R-:W-:Y:S01]  /*10c0*/  UIADD3 UR11, UPT, UPT, UR9, 0x31860, URZ ;  /* 0x00031860090b7890 */ /* 0x000fe2000fffe0ff */
[----:B------:R-:W1:Y:S02]  /*10d0*/  SYNCS.PHASECHK.TRANS64.TRYWAIT P0, [R0+UR8+0x31870], R9 ;  /* 0x03187009000075a7 */ /* 0x000e640008001108 */
[----:B-1----:R-:W-:Y:S09]  /*10e0*/  @!P0 BRA `(.L_x_18) ;  /* 0x0000002c00ec8947 */ /* 0x002ff20003800000 */
.L_x_62:
[----:B------:R-:W-:Y:S01]  /*10f0*/  NOP ;  /* 0x0000000000007918 */ /* 0x000fe20000000000 */
[----:B------:R-:W-:-:S05]  /*1100*/  UMOV UR16, URZ ;  /* 0x000000ff00107c82 */ /* 0x000fca0008000000 */
.L_x_23:
[----:B------:R-:W-:Y:S01]  /*1110*/  ULEA UR10, UR15, UR8, 0x3 ;  /* 0x000000080f0a7291 */ /* 0x000fe2000f8e18ff */
[----:B-1----:R-:W-:Y:S01]  /*1120*/  SHF.L.U32 R9, R4, 0x1f, RZ ;  /* 0x0000001f04097819 */ /* 0x002fe200000006ff */
[----:B------:R-:W-:Y:S01]  /*1130*/  ULOP3.LUT UP0, UR14, UR16, 0x2, URZ, 0xc0, !UPT ;  /* 0x00000002100e7892 */ /* 0x000fe2000f80c0ff */
[----:B------:R-:W-:Y:S06]  /*1140*/  MOV R0, UR15 ;  /* 0x0000000f00007c02 */ /* 0x000fec0008000f00 */
[----:B------:R-:W1:Y:S02]  /*1150*/  SYNCS.PHASECHK.TRANS64.TRYWAIT P0, [UR10+0x31840], R9 ;  /* 0x03184009ff0075a7 */ /* 0x000e64000800110a */
[----:B-12---:R-:W-:Y:S05]  /*1160*/  @!P0 BRA `(.L_x_19) ;  /* 0x0000002c00ec8947 */ /* 0x006fea0003800000 */
.L_x_64:
[----:B------:R-:W-:Y:S01]  /*1170*/  NOP ;  /* 0x0000000000007918 */ /* 0x000fe20000000000 */
[----:B------:R-:W-:Y:S05]  /*1180*/  BRA.U UP0, `(.L_x_20) ;  /* 0x0000000100487547 */ /* 0x000fea000b800000 */
[----:B------:R-:W-:Y:S02]  /*1190*/  ULEA UR22, UR15, UR8, 0x9 ;  /* 0x000000080f167291 */ /* 0x000fe4000f8e48ff */
[----:B------:R-:W-:Y:S02]  /*11a0*/  ULEA UR9, UR15, UR8, 0xa ;  /* 0x000000080f097291 */ /* 0x000fe4000f8e50ff */
[----:B------:R-:W-:Y:S02]  /*11b0*/  UIADD3 UR22, UPT, UPT, UR22, 0x30000, URZ ;  /* 0x0003000016167890 */ /* 0x000fe4000fffe0ff */
[----:B------:R-:W-:Y:S02]  /*11c0*/  UIADD3 UR13, UPT, UPT, UR9, 0x30800, URZ ;  /* 0x00030800090d7890 */ /* 0x000fe4000fffe0ff */
[----:B------:R-:W-:Y:S02]  /*11d0*/  UIADD3 UR9, UPT, UPT, UR9, 0x30a00, URZ ;  /* 0x00030a0009097890 */ /* 0x000fe4000fffe0ff */
[----:B------:R-:W-:Y:S02]  /*11e0*/  USHF.R.U32.HI UR22, URZ, 0x4, UR22 ;  /* 0x00000004ff167899 */ /* 0x000fe40008011616 */
[----:B------:R-:W-:Y:S02]  /*11f0*/  USHF.R.U32.HI UR13, URZ, 0x4, UR13 ;  /* 0x00000004ff0d7899 */ /* 0x000fe4000801160d */
[----:B------:R-:W-:Y:S02]  /*1200*/  USHF.R.U32.HI UR9, URZ, 0x4, UR9 ;  /* 0x00000004ff097899 */ /* 0x000fe40008011609 */
[----:B------:R-:W-:Y:S02]  /*1210*/  ULOP3.LUT UR18, UR22, 0x3fe0, URZ, 0xc0, !UPT ;  /* 0x00003fe016127892 */ /* 0x000fe4000f8ec0ff */
[----:B------:R-:W-:Y:S02]  /*1220*/  ULOP3.LUT UR20, UR13, 0x3fc0, URZ, 0xc0, !UPT ;  /* 0x00003fc00d147892 */ /* 0x000fe4000f8ec0ff */
[----:B------:R-:W-:Y:S01]  /*1230*/  ULOP3.LUT UR22, UR9, 0x3fe0, URZ, 0xc0, !UPT ;  /* 0x00003fe009167892 */ /* 0x000fe2000f8ec0ff */
[----:B------:R-:W-:Y:S01]  /*1240*/  UMOV UR19, 0x4008 ;  /* 0x0000400800137882 */ /* 0x000fe20000000000 */
[----:B------:R-:W-:Y:S01]  /*1250*/  UMOV UR21, 0x4008 ;  /* 0x0000400800157882 */ /* 0x000fe20000000000 */
[----:B------:R-:W-:Y:S02]  /*1260*/  UMOV UR23, 0x4008 ;  /* 0x0000400800177882 */ /* 0x000fe40000000000 */
[----:B------:R2:W-:Y:S02]  /*1270*/  UTCCP.T.S.4x32dp128bit tmem[0x1c0], gdesc[UR18] ;  /* 0x0001c012ff0079e7 */ /* 0x0005e40009100000 */
[----:B------:R2:W-:Y:S02]  /*1280*/  UTCCP.T.S.4x32dp128bit tmem[0x1c4], gdesc[UR20] ;  /* 0x0001c414ff0079e7 */ /* 0x0005e40009100000 */
[----:B------:R2:W-:Y:S01]  /*1290*/  UTCCP.T.S.4x32dp128bit tmem[0x1c8], gdesc[UR22] ;  /* 0x0001c816ff0079e7 */ /* 0x0005e20009100000 */
[----:B------:R-:W-:Y:S02]  /*12a0*/  NOP ;  /* 0x0000000000007918 */ /* 0x000fe40000000000 */
.L_x_20:
[----:B------:R-:W-:Y:S01]  /*12b0*/  UISETP.NE.AND UP0, UPT, UR15, 0x3, UPT ;  /* 0x000000030f00788c */ /* 0x000fe2000bf05270 */
[----:B-1----:R-:W1:Y:S01]  /*12c0*/  SHFL.IDX PT, R2, R7, R0, 0x1f ;  /* 0x00001f0007027589 */ /* 0x002e6200000e0000 */
[----:B------:R-:W-:Y:S01]  /*12d0*/  UIADD3 UR9, UPT, UPT, UR15, 0x1, URZ ;  /* 0x000000010f097890 */ /* 0x000fe2000fffe0ff */
[----:B------:R-:W-:Y:S03]  /*12e0*/  NOP ;  /* 0x0000000000007918 */ /* 0x000fe60000000000 */
[----:B------:R-:W-:Y:S03]  /*12f0*/  USEL UR9, UR9, URZ, UP0 ;  /* 0x000000ff09097287 */ /* 0x000fe60008000000 */
[----:B------:R3:W4:Y:S01]  /*1300*/  SHFL.IDX PT, R6, R5, R0, 0x1f ;  /* 0x00001f0005067589 */ /* 0x00072200000e0000 */
[----:B------:R-:W-:Y:S02]  /*1310*/  USHF.L.U32 UR15, UR14, 0x4, URZ ;  /* 0x000000040e0f7899 */ /* 0x000fe400080006ff */
[----:B------:R-:W-:Y:S02]  /*1320*/  ULEA UR13, UR9, UR8, 0x3 ;  /* 0x00000008090d7291 */ /* 0x000fe4000f8e18ff */
[----:B------:R-:W-:Y:S01]  /*1330*/  ULEA UR14, UR14, 0x8b8, 0xd ;  /* 0x000008b80e0e7891 */ /* 0x000fe2000f8e68ff */
[----:B------:R-:W-:Y:S01]  /*1340*/  ISETP.NE.AND P0, PT, RZ, UR9, PT ;  /* 0x00000009ff007c0c */ /* 0x000fe2000bf05270 */
[----:B------:R-:W-:Y:S02]  /*1350*/  UISETP.NE.AND UP0, UPT, UR16, URZ, UPT ;  /* 0x000000ff1000728c */ /* 0x000fe4000bf05270 */
[----:B------:R-:W-:Y:S01]  /*1360*/  UPRMT UR15, UR15, 0x5410, UR14 ;  /* 0x000054100f0f7896 */ /* 0x000fe2000800000e */
[----:B------:R-:W-:Y:S01]  /*1370*/  SEL R11, RZ, 0x1, P0 ;  /* 0x00000001ff0b7807 */ /* 0x000fe20000000000 */
[----:B------:R-:W-:Y:S01]  /*1380*/  UIADD3 UR10, UPT, UPT, UR10, 0x31820, URZ ;  /* 0x000318200a0a7890 */ /* 0x000fe2000fffe0ff */
[----:B------:R-:W-:Y:S02]  /*1390*/  UMOV UR14, URZ ;  /* 0x000000ff000e7c82 */ /* 0x000fe40008000000 */
[----:B------:R-:W-:Y:S01]  /*13a0*/  LOP3.LUT R4, R4, R11, RZ, 0x3c, !PT ;  /* 0x0000000b04047212 */ /* 0x000fe200078e3cff */
[----:B--2---:R-:W-:Y:S01]  /*13b0*/  UMOV UR21, 0x40004040 ;  /* 0x4000404000157882 */ /* 0x004fe20000000000 */
[----:B------:R-:W-:Y:S01]  /*13c0*/  UMOV UR19, 0x40004040 ;  /* 0x4000404000137882 */ /* 0x000fe20000000000 */
[----:B------:R-:W-:Y:S01]  /*13d0*/  UMOV UR25, 0x40004040 ;  /* 0x4000404000197882 */ /* 0x000fe20000000000 */
[----:B------:R-:W-:Y:S01]  /*13e0*/  UMOV UR23, 0x40004040 ;  /* 0x4000404000177882 */ /* 0x000fe20000000000 */
[----:B------:R-:W-:Y:S01]  /*13f0*/  IMAD.U32 R9, R4, -0x80000000, RZ ;  /* 0x8000000004097824 */ /* 0x000fe200078e00ff */
[----:B------:R-:W-:Y:S01]  /*1400*/  UMOV UR29, 0x40004040 ;  /* 0x40004040001d7882 */ /* 0x000fe20000000000 */
[----:B------:R-:W-:Y:S01]  /*1410*/  UMOV UR27, 0x40004040 ;  /* 0x40004040001b7882 */ /* 0x000fe20000000000 */
[----:B------:R-:W-:Y:S01]  /*1420*/  UMOV UR33, 0x40004040 ;  /* 0x4000404000217882 */ /* 0x000fe20000000000 */
[----:B------:R-:W-:Y:S01]  /*1430*/  UMOV UR31, 0x40004040 ;  /* 0x40004040001f7882 */ /* 0x000fe20000000000 */
[----:B-1----:R-:W-:Y:S01]  /*1440*/  R2UR UR20, R2 ;  /* 0x00000000021472ca */ /* 0x002fe200000e0000 */
[----:B---3--:R-:W-:Y:S01]  /*1450*/  IMAD.U32 R0, RZ, RZ, UR9 ;  /* 0x00000009ff007e24 */ /* 0x008fe2000f8e00ff */
[----:B----4-:R-:W-:Y:S11]  /*1460*/  R2UR UR18, R6 ;  /* 0x00000000061272ca */ /* 0x010ff600000e0000 */
[----:B------:R-:W-:Y:S02]  /*1470*/  UIADD3 UR24, UPT, UPT, UR20, 0x2, URZ ;  /* 0x0000000214187890 */ /* 0x000fe4000fffe0ff */
[----:B------:R-:W-:Y:S01]  /*1480*/  UIADD3 UR22, UPT, UPT, UR18, 0x2, URZ ;  /* 0x0000000212167890 */ /* 0x000fe2000fffe0ff */
[----:B------:R1:W-:Y:S01]  /*1490*/  UTCQMMA gdesc[UR20], gdesc[UR18], tmem[UR12], tmem[UR14], idesc[UR15], tmem[UR6], UP0 ;  /* 0x00060e1214007dea */ /* 0x0003e2000800030c */
[----:B------:R-:W-:Y:S02]  /*14a0*/  UIADD3 UR28, UPT, UPT, UR20, 0x4, URZ ;  /* 0x00000004141c7890 */ /* 0x000fe4000fffe0ff */
[----:B------:R-:W-:Y:S02]  /*14b0*/  UIADD3 UR26, UPT, UPT, UR18, 0x4, URZ ;  /* 0x00000004121a7890 */ /* 0x000fe4000fffe0ff */
[----:B------:R-:W-:Y:S02]  /*14c0*/  UIADD3 UR32, UPT, UPT, UR20, 0x6, URZ ;  /* 0x0000000614207890 */ /* 0x000fe4000fffe0ff */
[----:B------:R-:W-:Y:S01]  /*14d0*/  UIADD3 UR30, UPT, UPT, UR18, 0x6, URZ ;  /* 0x00000006121e7890 */ /* 0x000fe2000fffe0ff */
[----:B------:R1:W-:Y:S04]  /*14e0*/  UTCQMMA gdesc[UR24], gdesc[UR22], tmem[UR12], tmem[UR14], idesc[UR15], tmem[UR6], UPT ;  /* 0x00060e1618007dea */ /* 0x0003e8000b80030c */
[----:B------:R1:W-:Y:S04]  /*14f0*/  UTCQMMA gdesc[UR28], gdesc[UR26], tmem[UR12], tmem[UR14], idesc[UR15], tmem[UR6], UPT ;  /* 0x00060e1a1c007dea */ /* 0x0003e8000b80030c */
[----:B------:R1:W-:Y:S01]  /*1500*/  UTCQMMA gdesc[UR32], gdesc[UR30], tmem[UR12], tmem[UR14], idesc[UR15], tmem[UR6], UPT ;  /* 0x00060e1e20007dea */ /* 0x0003e2000b80030c */
[----:B------:R1:W-:Y:S01]  /*1510*/  UTCBAR [UR10], URZ ;  /* 0x000000ff0a0073e9 */ /* 0x0003e200080000ff */
[----:B------:R-:W2:Y:S02]  /*1520*/  SYNCS.PHASECHK.TRANS64.TRYWAIT P0, [UR13+0x31840], R9 ;  /* 0x03184009ff0075a7 */ /* 0x000ea4000800110d */
[----:B-12---:R-:W-:Y:S05]  /*1530*/  @!P0 BRA `(.L_x_21) ;  /* 0x0000002c00148947 */ /* 0x006fea0003800000 */
.L_x_66:
[----:B------:R-:W-:Y:S01]  /*1540*/  UIADD3 UR10, UPT, UPT, UR16, 0x1, URZ ;  /* 0x00000001100a7890 */ /* 0x000fe2000fffe0ff */
[----:B-1----:R-:W1:Y:S01]  /*1550*/  SHFL.IDX PT, R2, R7, R0, 0x1f ;  /* 0x00001f0007027589 */ /* 0x002e6200000e0000 */
[----:B------:R-:W-:Y:S02]  /*1560*/  UIADD3 UR13, UPT, UPT, UR13, 0x31820, URZ ;  /* 0x000318200d0d7890 */ /* 0x000fe4000fffe0ff */
[----:B------:R-:W-:Y:S05]  /*1570*/  USHF.L.U32 UR14, UR10, 0xd, URZ ;  /* 0x0000000d0a0e7899 */ /* 0x000fea00080006ff */
[----:B------:R-:W2:Y:S01]  /*1580*/  SHFL.IDX PT, R6, R5, R0, 0x1f ;  /* 0x00001f0005067589 */ /* 0x000ea200000e0000 */
[----:B------:R-:W-:Y:S01]  /*1590*/  USHF.L.U32 UR15, UR10, 0x4, URZ ;  /* 0x000000040a0f7899 */ /* 0x000fe200080006ff */
[----:B------:R-:W-:Y:S01]  /*15a0*/  NOP ;  /* 0x0000000000007918 */ /* 0x000fe20000000000 */
[----:B------:R-:W-:Y:S01]  /*15b0*/  ULOP3.LUT UR14, UR14, 0x6000, URZ, 0xc0, !UPT ;  /* 0x000060000e0e7892 */ /* 0x000fe2000f8ec0ff */
[----:B------:R-:W-:Y:S01]  /*15c0*/  NOP ;  /* 0x0000000000007918 */ /* 0x000fe20000000000 */
[----:B------:R-:W-:Y:S02]  /*15d0*/  ULOP3.LUT UR15, UR15, 0x30, URZ, 0xc0, !UPT ;  /* 0x000000300f0f7892 */ /* 0x000fe4000f8ec0ff */
[----:B------:R-:W-:Y:S02]  /*15e0*/  ULOP3.LUT UR14, UR14, 0x8b8, URZ, 0xfc, !UPT ;  /* 0x000008b80e0e7892 */ /* 0x000fe4000f8efcff */
[----:B------:R-:W-:Y:S02]  /*15f0*/  UISETP.NE.AND UP0, UPT, UR10, 0x37, UPT ;  /* 0x000000370a00788c */ /* 0x000fe4000bf05270 */
[----:B------:R-:W-:Y:S01]  /*1600*/  UPRMT UR15, UR15, 0x5410, UR14 ;  /* 0x000054100f0f7896 */ /* 0x000fe2000800000e */
[----:B------:R-:W-:Y:S02]  /*1610*/  UMOV UR21, 0x40004040 ;  /* 0x4000404000157882 */ /* 0x000fe40000000000 */
[----:B------:R-:W-:Y:S01]  /*1620*/  UMOV UR14, URZ ;  /* 0x000000ff000e7c82 */ /* 0x000fe20008000000 */
[----:B------:R-:W-:Y:S01]  /*1630*/  UMOV UR19, 0x40004040 ;  /* 0x4000404000137882 */ /* 0x000fe20000000000 */
[----:B------:R-:W-:Y:S01]  /*1640*/  UMOV UR25, 0x40004040 ;  /* 0x4000404000197882 */ /* 0x000fe20000000000 */
[----:B------:R-:W-:Y:S01]  /*1650*/  UMOV UR23, 0x40004040 ;  /* 0x4000404000177882 */ /* 0x000fe20000000000 */
[----:B------:R-:W-:Y:S01]  /*1660*/  UMOV UR29, 0x40004040 ;  /* 0x40004040001d7882 */ /* 0x000fe20000000000 */
[----:B-1----:R-:W-:Y:S01]  /*1670*/  R2UR UR20, R2 ;  /* 0x00000000021472ca */ /* 0x002fe200000e0000 */
[----:B------:R-:W-:Y:S01]  /*1680*/  UMOV UR27, 0x40004040 ;  /* 0x40004040001b7882 */ /* 0x000fe20000000000 */
[----:B--2---:R-:W-:Y:S01]  /*1690*/  R2UR UR18, R6 ;  /* 0x00000000061272ca */ /* 0x004fe200000e0000 */
[----:B------:R-:W-:Y:S01]  /*16a0*/  UMOV UR33, 0x40004040 ;  /* 0x4000404000217882 */ /* 0x000fe20000000000 */
[----:B------:R-:W-:Y:S09]  /*16b0*/  UMOV UR31, 0x40004040 ;  /* 0x40004040001f7882 */ /* 0x000ff20000000000 */
[----:B------:R-:W-:Y:S02]  /*16c0*/  UIADD3 UR24, UPT, UPT, UR20, 0x2, URZ ;  /* 0x0000000214187890 */ /* 0x000fe4000fffe0ff */
[----:B------:R-:W-:Y:S01]  /*16d0*/  UIADD3 UR22, UPT, UPT, UR18, 0x2, URZ ;  /* 0x0000000212167890 */ /* 0x000fe2000fffe0ff */
[----:B------:R1:W-:Y:S01]  /*16e0*/  UTCQMMA gdesc[UR20], gdesc[UR18], tmem[UR12], tmem[UR14], idesc[UR15], tmem[UR4], UPT ;  /* 0x00040e1214007dea */ /* 0x0003e2000b80030c */
        /* <DEDUP_REMOVED lines=8> */
[----:B------:R-:W-:Y:S05]  /*1770*/  BRA.U UP0, `(.L_x_22) ;  /* 0x0000000100087547 */ /* 0x000fea000b800000 */
[----:B------:R2:W-:Y:S01]  /*1780*/  UTCBAR [UR11], URZ ;  /* 0x000000ff0b0073e9 */ /* 0x0005e200080000ff */
[----:B------:R-:W-:Y:S01]  /*1790*/  NOP ;  /* 0x0000000000007918 */ /* 0x000fe20000000000 */
.L_x_22:
[----:B------:R-:W-:Y:S02]  /*17a0*/  UISETP.NE.AND UP0, UPT, UR9, 0x3, UPT ;  /* 0x000000030900788c */ /* 0x000fe4000bf05270 */
[----:B------:R-:W-:Y:S02]  /*17b0*/  UIADD3 UR9, UPT, UPT, UR9, 0x1, URZ ;  /* 0x0000000109097890 */ /* 0x000fe4000fffe0ff */
[----:B------:R-:W-:Y:S02]  /*17c0*/  UIADD3 UR16, UPT, UPT, UR16, 0x2, URZ ;  /* 0x0000000210107890 */ /* 0x000fe4000fffe0ff */
[----:B-1----:R-:W-:Y:S02]  /*17d0*/  USEL UR15, UR9, URZ, UP0 ;  /* 0x000000ff090f7287 */ /* 0x002fe40008000000 */
[----:B------:R-:W-:Y:S04]  /*17e0*/  UISETP.NE.AND UP0, UPT, UR16, 0x38, UPT ;  /* 0x000000381000788c */ /* 0x000fe8000bf05270 */
[----:B------:R-:W-:Y:S04]  /*17f0*/  ISETP.NE.AND P0, PT, RZ, UR15, PT ;  /* 0x0000000fff007c0c */ /* 0x000fe8000bf05270 */
[----:B------:R-:W-:Y:S04]  /*1800*/  SEL R9, RZ, 0x1, P0 ;  /* 0x00000001ff097807 */ /* 0x000fe80000000000 */
[----:B------:R-:W-:Y:S01]  /*1810*/  LOP3.LUT R4, R4, R9, RZ, 0x3c, !PT ;  /* 0x0000000904047212 */ /* 0x000fe200078e3cff */
[----:B------:R-:W-:Y:S06]  /*1820*/  BRA.U UP0, `(.L_x_23) ;  /* 0xfffffff900387547 */ /* 0x000fec000b83ffff */
[----:B------:R-:W-:-:S13]  /*1830*/  ISETP.NE.AND P0, PT, R3, UR17, PT ;  /* 0x0000001103007c0c */ /* 0x000fda000bf05270 */
[----:B--2---:R-:W-:Y:S05]  /*1840*/  @!P0 EXIT ;  /* 0x000000000000894d */ /* 0x004fea0003800000 */
[----:B------:R-:W-:Y:S01]  /*1850*/  UIADD3 UR17, UPT, UPT, UR17, 0x1, URZ ;  /* 0x0000000111117890 */ /* 0x000fe2000fffe0ff */
[----:B------:R-:W-:Y:S11]  /*1860*/  BRA `(.L_x_24) ;  /* 0xfffffff400ec7947 */ /* 0x000ff6000383ffff */
.L_x_11:
[----:B------:R-:W-:-:S13]  /*1870*/  ELECT P0, URZ, PT ;  /* 0x0000000000ff782f */ /* 0x000fda0003800000 */
[----:B------:R-:W-:Y:S05]  /*1880*/  @!P0 BRA `(.L_x_13) ;  /* 0x0000000800608947 */ /* 0x000fea0003800000 */
[----:B------:R-:W1:Y:S02]  /*1890*/  S2R R2, SR_CTAID.X ;  /* 0x0000000000027919 */ /* 0x000e640000002500 */
[----:B-1----:R-:W-:-:S13]  /*18a0*/  ISETP.GE.U32.AND P0, PT, R2, R5, PT ;  /* 0x000000050200720c */ /* 0x002fda0003f06070 */
[----:B------:R-:W-:Y:S05]  /*18b0*/  @P0 EXIT ;  /* 0x000000000000094d */ /* 0x000fea0003800000 */
[----:B------:R-:W1:Y:S01]  /*18c0*/  LDC.64 R12, c[0x0][0x348] ;  /* 0x0000d200ff0c7b82 */ /* 0x000e620000000a00 */
[-C--:B------:R-:W-:Y:S01]  /*18d0*/  LOP3.LUT R0, RZ, R2.reuse, RZ, 0x33, !PT ;  /* 0x00000002ff007212 */ /* 0x080fe200078e33ff */
[----:B------:R-:W-:Y:S02]  /*18e0*/  HFMA2 R9, -RZ, RZ, 0, 0 ;  /* 0x00000000ff097431 */ /* 0x000fe400000001ff */
[----:B------:R-:W-:Y:S01]  /*18f0*/  IMAD.MOV.U32 R11, RZ, RZ, RZ ;  /* 0x000000ffff0b7224 */ /* 0x000fe200078e00ff */
[----:B------:R-:W-:Y:S01]  /*1900*/  MOV R3, R2 ;  /* 0x0000000200037202 */ /* 0x000fe20000000f00 */
[----:B------:R-:W-:-:S04]  /*1910*/  IMAD.IADD R0, R5, 0x1, R0 ;  /* 0x0000000105007824 */ /* 0x000fc800078e0200 */
[----:B------:R-:W-:-:S05]  /*1920*/  IMAD.HI.U32 R0, R0, 0x75ded953, RZ ;  /* 0x75ded95300007827 */ /* 0x000fca00078e00ff */
[----:B------:R-:W-:-:S07]  /*1930*/  SHF.R.U32.HI R0, RZ, 0x6, R0 ;  /* 0x00000006ff007819 */ /* 0x000fce0000011600 */
.L_x_30:
[----:B------:R-:W-:Y:S02]  /*1940*/  SHF.R.U32.HI R4, RZ, 0x4, R3 ;  /* 0x00000004ff047819 */ /* 0x000fe40000011603 */
[----:B------:R-:W-:-:S03]  /*1950*/  MOV R6, 0x19c0 ;  /* 0x000019c000067802 */ /* 0x000fc60000000f00 */
[----:B------:R-:W-:-:S04]  /*1960*/  IMAD.HI.U32 R4, R4, 0xd79435f, RZ ;  /* 0x0d79435f04047827 */ /* 0x000fc800078e00ff */
[C---:B------:R-:W-:Y:S02]  /*1970*/  IMAD R35, R4.reuse, -0x10, R31 ;  /* 0xfffffff004237824 */ /* 0x040fe400078e021f */
[----:B------:R-:W-:-:S03]  /*1980*/  IMAD R3, R4, -0x130, R3 ;  /* 0xfffffed004037824 */ /* 0x000fc600078e0203 */
[----:B------:R-:W-:Y:S02]  /*1990*/  VIMNMX.U32 R35, PT, PT, R35, 0x10, PT ;  /* 0x0000001023237848 */ /* 0x000fe40003fe0000 */
[----:B------:R-:W-:Y:S02]  /*19a0*/  LOP3.LUT R7, R3, 0xffff, RZ, 0xc0, !PT ;  /* 0x0000ffff03077812 */ /* 0x000fe400078ec0ff */
[----:B-1----:R-:W-:Y:S05]  /*19b0*/  CALL.REL.NOINC `($__internal_3_$__cuda_sm20_div_u16) ;  /* 0x0000002800b47944 */ /* 0x002fea0003c00000 */
[----:B------:R-:W-:Y:S01]  /*19c0*/  PRMT R35, R35, 0x9910, RZ ;  /* 0x0000991023237816 */ /* 0x000fe200000000ff */
[----:B------:R-:W1:Y:S01]  /*19d0*/  S2R R5, SR_CgaCtaId ;  /* 0x0000000000057919 */ /* 0x000e620000008800 */
[----:B------:R-:W-:Y:S01]  /*19e0*/  PRMT R6, R36, 0x9910, RZ ;  /* 0x0000991024067816 */ /* 0x000fe200000000ff */
[----:B------:R-:W-:Y:S01]  /*19f0*/  IMAD.MOV.U32 R10, RZ, RZ, 0x100 ;  /* 0x00000100ff0a7424 */ /* 0x000fe200078e00ff */
[----:B------:R-:W-:Y:S02]  /*1a00*/  MOV R8, 0x400 ;  /* 0x0000040000087802 */ /* 0x000fe40000000f00 */
[----:B------:R-:W-:Y:S01]  /*1a10*/  MOV R14, RZ ;  /* 0x000000ff000e7202 */ /* 0x000fe20000000f00 */
[----:B------:R-:W-:-:S04]  /*1a20*/  IMAD R6, R35, R6, RZ ;  /* 0x0000000623067224 */ /* 0x000fc800078e02ff */
[----:B------:R-:W-:-:S05]  /*1a30*/  IMAD.MOV R6, RZ, RZ, -R6 ;  /* 0x000000ffff067224 */ /* 0x000fca00078e0a06 */
[----:B------:R-:W-:-:S05]  /*1a40*/  PRMT R6, R6, 0x7710, RZ ;  /* 0x0000771006067816 */ /* 0x000fca00000000ff */
[----:B------:R-:W-:-:S05]  /*1a50*/  IMAD.IADD R6, R3, 0x1, R6 ;  /* 0x0000000103067824 */ /* 0x000fca00078e0206 */
[----:B------:R-:W-:Y:S02]  /*1a60*/  LOP3.LUT R7, R6, 0xffff, RZ, 0xc0, !PT ;  /* 0x0000ffff06077812 */ /* 0x000fe400078ec0ff */
[----:B------:R-:W-:-:S03]  /*1a70*/  LOP3.LUT R6, R36, 0xffff, RZ, 0xc0, !PT ;  /* 0x0000ffff24067812 */ /* 0x000fc600078ec0ff */
[----:B------:R-:W-:Y:S01]  /*1a80*/  IMAD R7, R4, 0x10, R7 ;  /* 0x0000001004077824 */ /* 0x000fe200078e0207 */
[----:B-1----:R-:W-:Y:S01]  /*1a90*/  LEA R3, R5, R8, 0x18 ;  /* 0x0000000805037211 */ /* 0x002fe200078ec0ff */
[----:B------:R-:W-:-:S03]  /*1aa0*/  IMAD R6, R6, 0xe0, RZ ;  /* 0x000000e006067824 */ /* 0x000fc600078e02ff */
[----:B------:R-:W-:-:S07]  /*1ab0*/  SHF.L.U32 R7, R7, 0x7, RZ ;  /* 0x0000000707077819 */ /* 0x000fce00000006ff */
.L_x_29:
[----:B------:R-:W-:Y:S01]  /*1ac0*/  LOP3.LUT R9, R9, 0x1, RZ, 0x3c, !PT ;  /* 0x0000000109097812 */ /* 0x000fe200078e3cff */
[----:B------:R-:W-:Y:S05]  /*1ad0*/  YIELD ;  /* 0x0000000000007946 */ /* 0x000fea0003800000 */
[----:B------:R-:W-:-:S04]  /*1ae0*/  SHF.L.U32 R4, R9, 0x1f, RZ ;  /* 0x0000001f09047819 */ /* 0x000fc800000006ff */
[----:B-1----:R-:W1:Y:S02]  /*1af0*/  SYNCS.PHASECHK.TRANS64.TRYWAIT P0, [R3+URZ+0x31820], R4 ;  /* 0x03182004030075a7 */ /* 0x002e6400080011ff */
[----:B-12---:R-:W-:Y:S05]  /*1b00*/  @!P0 BRA `(.L_x_25) ;  /* 0x0000002400bc8947 */ /* 0x006fea0003800000 */
.L_x_68:
[----:B------:R-:W2:Y:S01]  /*1b10*/  LDCU.64 UR12, c[0x0][0x348] ;  /* 0x00006900ff0c77ac */ /* 0x000ea20008000a00 */
[C---:B------:R-:W-:Y:S01]  /*1b20*/  IADD3 R18, P1, PT, R12.reuse, 0x40, RZ ;  /* 0x000000400c127810 */ /* 0x040fe20007f3e0ff */
[----:B------:R-:W-:Y:S01]  /*1b30*/  IMAD.MOV.U32 R8, RZ, RZ, 0xb580 ;  /* 0x0000b580ff087424 */ /* 0x000fe200078e00ff */
[----:B------:R-:W-:Y:S01]  /*1b40*/  IADD3 R16, P0, PT, R12, 0xc0, RZ ;  /* 0x000000c00c107810 */ /* 0x000fe20007f1e0ff */
[----:B------:R-:W-:Y:S01]  /*1b50*/  UMOV UR20, 0x0 ;  /* 0x0000000000147882 */ /* 0x000fe20000000000 */
[----:B------:R-:W-:Y:S01]  /*1b60*/  R2UR UR10, R10 ;  /* 0x000000000a0a72ca */ /* 0x000fe200000e0000 */
[--C-:B------:R-:W-:Y:S01]  /*1b70*/  IMAD.X R19, RZ, RZ, R13.reuse, P1 ;  /* 0x000000ffff137224 */ /* 0x100fe200008e060d */
[----:B------:R-:W-:Y:S01]  /*1b80*/  R2UR UR16, R3 ;  /* 0x00000000031072ca */ /* 0x000fe200000e0000 */
[----:B------:R-:W-:Y:S01]  /*1b90*/  IMAD.X R17, RZ, RZ, R13, P0 ;  /* 0x000000ffff117224 */ /* 0x000fe200000e060d */
[----:B------:R-:W-:Y:S01]  /*1ba0*/  R2UR UR11, R7 ;  /* 0x00000000070b72ca */ /* 0x000fe200000e0000 */
[----:B------:R-:W-:Y:S01]  /*1bb0*/  UMOV UR21, 0x10000000 ;  /* 0x1000000000157882 */ /* 0x000fe20000000000 */
[----:B------:R-:W-:Y:S01]  /*1bc0*/  R2UR UR28, R18 ;  /* 0x00000000121c72ca */ /* 0x000fe200000e0000 */
[----:B------:R-:W-:Y:S01]  /*1bd0*/  IMAD.U32 R4, R9, -0x80000000, RZ ;  /* 0x8000000009047824 */ /* 0x000fe200078e00ff */
[----:B------:R-:W-:-:S02]  /*1be0*/  R2UR UR29, R19 ;  /* 0x00000000131d72ca */ /* 0x000fc400000e0000 */
[----:B------:R-:W-:Y:S02]  /*1bf0*/  R2UR UR7, R6 ;  /* 0x00000000060772ca */ /* 0x000fe400000e0000 */
[----:B------:R-:W-:Y:S01]  /*1c00*/  R2UR UR26, R16 ;  /* 0x00000000101a72ca */ /* 0x000fe200000e0000 */
[----:B--2---:R-:W-:Y:S01]  /*1c10*/  UIADD3 UR24, UP1, UPT, UR12, 0x140, URZ ;  /* 0x000001400c187890 */ /* 0x004fe2000ff3e0ff */
[----:B------:R-:W-:Y:S01]  /*1c20*/  R2UR UR27, R17 ;  /* 0x00000000111b72ca */ /* 0x000fe200000e0000 */
[----:B------:R-:W-:Y:S01]  /*1c30*/  UIADD3 UR22, UP0, UPT, UR12, 0x1c0, URZ ;  /* 0x000001c00c167890 */ /* 0x000fe2000ff1e0ff */
[----:B------:R-:W-:Y:S01]  /*1c40*/  R2UR UR15, R14 ;  /* 0x000000000e0f72ca */ /* 0x000fe200000e0000 */
[----:B------:R-:W-:Y:S02]  /*1c50*/  UIADD3 UR10, UPT, UPT, UR10, -0x100, URZ ;  /* 0xffffff000a0a7890 */ /* 0x000fe4000fffe0ff */
[----:B------:R-:W-:Y:S02]  /*1c60*/  UIADD3 UR8, UPT, UPT, UR16, 0x4000, URZ ;  /* 0x0000400010087890 */ /* 0x000fe4000fffe0ff */
[----:B------:R-:W-:-:S02]  /*1c70*/  UIADD3 UR9, UPT, UPT, UR16, 0x31800, URZ ;  /* 0x0003180010097890 */ /* 0x000fc4000fffe0ff */
[----:B------:R-:W-:Y:S02]  /*1c80*/  UIADD3 UR4, UPT, UPT, UR16, 0x14000, URZ ;  /* 0x0001400010047890 */ /* 0x000fe4000fffe0ff */
[----:B------:R-:W-:Y:S02]  /*1c90*/  UIADD3 UR12, UPT, UPT, UR16, 0x30000, URZ ;  /* 0x00030000100c7890 */ /* 0x000fe4000fffe0ff */
[----:B------:R-:W-:Y:S02]  /*1ca0*/  UIADD3.X UR25, UPT, UPT, URZ, UR13, URZ, UP1, !UPT ;  /* 0x0000000dff197290 */ /* 0x000fe40008ffe4ff */
[----:B------:R-:W-:Y:S01]  /*1cb0*/  UIADD3 UR16, UPT, UPT, UR16, 0x30800, URZ ;  /* 0x0003080010107890 */ /* 0x000fe2000fffe0ff */
[----:B------:R2:W-:Y:S01]  /*1cc0*/  UTMALDG.2D [UR8], [UR28], desc[UR20] ;  /* 0x000014081c0075b4 */ /* 0x0005e20008009000 */
[----:B------:R-:W-:Y:S01]  /*1cd0*/  UIADD3.X UR23, UPT, UPT, URZ, UR13, URZ, UP0, !UPT ;  /* 0x0000000dff177290 */ /* 0x000fe200087fe4ff */
[----:B------:R-:W-:Y:S01]  /*1ce0*/  UMOV UR5, UR9 ;  /* 0x0000000900057c82 */ /* 0x000fe20008000000 */
[----:B------:R-:W-:Y:S01]  /*1cf0*/  UMOV UR6, UR10 ;  /* 0x0000000a00067c82 */ /* 0x000fe20008000000 */
[----:B------:R-:W-:Y:S01]  /*1d00*/  UMOV UR14, UR11 ;  /* 0x0000000b000e7c82 */ /* 0x000fe20008000000 */
[----:B------:R-:W-:Y:S01]  /*1d10*/  UMOV UR13, UR9 ;  /* 0x00000009000d7c82 */ /* 0x000fe20008000000 */
[----:B------:R-:W-:Y:S01]  /*1d20*/  UMOV UR18, UR7 ;  /* 0x0000000700127c82 */ /* 0x000fe20008000000 */
[----:B------:R2:W-:Y:S01]  /*1d30*/  UTMALDG.2D [UR4], [UR26], desc[UR20] ;  /* 0x000014041a0075b4 */ /* 0x0005e20008009000 */
[----:B------:R-:W-:Y:S01]  /*1d40*/  UMOV UR19, UR15 ;  /* 0x0000000f00137c82 */ /* 0x000fe20008000000 */
[----:B------:R-:W-:Y:S01]  /*1d50*/  UMOV UR17, UR9 ;  /* 0x0000000900117c82 */ /* 0x000fe20008000000 */
[----:B------:R2:W-:Y:S01]  /*1d60*/  UTMALDG.2D [UR12], [UR24], desc[UR20] ;  /* 0x0000140c180075b4 */ /* 0x0005e20008009000 */
[----:B------:R2:W-:Y:S01]  /*1d70*/  UTMALDG.2D [UR16], [UR22], desc[UR20] ;  /* 0x00001410160075b4 */ /* 0x0005e20008009000 */
[----:B------:R2:W-:Y:S01]  /*1d80*/  SYNCS.ARRIVE.TRANS64 RZ, [R3+URZ+0x31800], R8 ;  /* 0x0318000803ff79a7 */ /* 0x0005e200080000ff */
[----:B------:R-:W3:Y:S02]  /*1d90*/  SYNCS.PHASECHK.TRANS64.TRYWAIT P0, [R3+URZ+0x31828], R4 ;  /* 0x03182804030075a7 */ /* 0x000ee400080011ff */
[----:B--23--:R-:W-:Y:S05]  /*1da0*/  @!P0 BRA `(.L_x_26) ;  /* 0x0000002400308947 */ /* 0x00cfea0003800000 */
.L_x_70:
[----:B------:R-:W-:Y:S01]  /*1db0*/  R2UR UR10, R10 ;  /* 0x000000000a0a72ca */ /* 0x000fe200000e0000 */
[----:B------:R-:W-:Y:S01]  /*1dc0*/  IMAD.MOV.U32 R8, RZ, RZ, 0xb000 ;  /* 0x0000b000ff087424 */ /* 0x000fe200078e00ff */
[----:B------:R-:W-:Y:S01]  /*1dd0*/  R2UR UR4, R3 ;  /* 0x00000000030472ca */ /* 0x000fe200000e0000 */
[----:B------:R-:W-:Y:S01]  /*1de0*/  UMOV UR14, 0x0 ;  /* 0x00000000000e7882 */ /* 0x000fe20000000000 */
[----:B------:R-:W-:Y:S01]  /*1df0*/  R2UR UR16, R18 ;  /* 0x00000000121072ca */ /* 0x000fe200000e0000 */
[----:B------:R-:W-:Y:S01]  /*1e00*/  UMOV UR15, 0x10000000 ;  /* 0x10000000000f7882 */ /* 0x000fe20000000000 */
[----:B------:R-:W-:Y:S02]  /*1e10*/  R2UR UR17, R19 ;  /* 0x00000000131172ca */ /* 0x000fe400000e0000 */
[----:B------:R-:W-:Y:S02]  /*1e20*/  R2UR UR11, R7 ;  /* 0x00000000070b72ca */ /* 0x000fe400000e0000 */
[----:B------:R-:W-:-:S02]  /*1e30*/  R2UR UR12, R16 ;  /* 0x00000000100c72ca */ /* 0x000fc400000e0000 */
[----:B------:R-:W-:Y:S01]  /*1e40*/  R2UR UR13, R17 ;  /* 0x00000000110d72ca */ /* 0x000fe200000e0000 */
[----:B------:R-:W-:Y:S01]  /*1e50*/  UIADD3 UR10, UPT, UPT, UR10, -0x80, URZ ;  /* 0xffffff800a0a7890 */ /* 0x000fe2000fffe0ff */
[----:B------:R-:W-:Y:S01]  /*1e60*/  R2UR UR7, R6 ;  /* 0x00000000060772ca */ /* 0x000fe200000e0000 */
[----:B------:R-:W-:Y:S02]  /*1e70*/  UIADD3 UR8, UPT, UPT, UR4, 0x8000, URZ ;  /* 0x0000800004087890 */ /* 0x000fe4000fffe0ff */
[----:B------:R-:W-:Y:S02]  /*1e80*/  UIADD3 UR9, UPT, UPT, UR4, 0x31808, URZ ;  /* 0x0003180804097890 */ /* 0x000fe4000fffe0ff */
[----:B------:R-:W-:Y:S01]  /*1e90*/  UIADD3 UR4, UPT, UPT, UR4, 0x1b000, URZ ;  /* 0x0001b00004047890 */ /* 0x000fe2000fffe0ff */
[----:B------:R-:W-:-:S04]  /*1ea0*/  UMOV UR6, UR10 ;  /* 0x0000000a00067c82 */ /* 0x000fc80008000000 */
[----:B------:R-:W-:Y:S02]  /*1eb0*/  UMOV UR5, UR9 ;  /* 0x0000000900057c82 */ /* 0x000fe40008000000 */
[----:B------:R2:W-:Y:S02]  /*1ec0*/  UTMALDG.2D [UR8], [UR16], desc[UR14] ;  /* 0x00000e08100075b4 */ /* 0x0005e40008009000 */
[----:B------:R2:W-:Y:S01]  /*1ed0*/  UTMALDG.2D [UR4], [UR12], desc[UR14] ;  /* 0x00000e040c0075b4 */ /* 0x0005e20008009000 */
[----:B------:R2:W-:Y:S01]  /*1ee0*/  SYNCS.ARRIVE.TRANS64 RZ, [R3+URZ+0x31808], R8 ;  /* 0x0318080803ff79a7 */ /* 0x0005e200080000ff */
[----:B------:R-:W3:Y:S02]  /*1ef0*/  SYNCS.PHASECHK.TRANS64.TRYWAIT P0, [R3+URZ+0x31830], R4 ;  /* 0x03183004030075a7 */ /* 0x000ee400080011ff */
[----:B--23--:R-:W-:Y:S05]  /*1f00*/  @!P0 BRA `(.L_x_27) ;  /* 0x0000002000f08947 */ /* 0x00cfea0003800000 */
.L_x_72:
[----:B------:R-:W-:Y:S01]  /*1f10*/  R2UR UR4, R3 ;  /* 0x00000000030472ca */ /* 0x000fe200000e0000 */
[----:B------:R-:W-:Y:S01]  /*1f20*/  UMOV UR14, 0x0 ;  /* 0x00000000000e7882 */ /* 0x000fe20000000000 */
[----:B------:R-:W-:Y:S01]  /*1f30*/  R2UR UR10, R10 ;  /* 0x000000000a0a72ca */ /* 0x000fe200000e0000 */
[----:B------:R-:W-:Y:S01]  /*1f40*/  UMOV UR15, 0x10000000 ;  /* 0x10000000000f7882 */ /* 0x000fe20000000000 */
[----:B------:R-:W-:Y:S01]  /*1f50*/  R2UR UR16, R18 ;  /* 0x00000000121072ca */ /* 0x000fe200000e0000 */
[----:B-1----:R-:W-:Y:S01]  /*1f60*/  VIADD R5, R10, 0x80 ;  /* 0x000000800a057836 */ /* 0x002fe20000000000 */
[----:B------:R-:W-:Y:S02]  /*1f70*/  R2UR UR17, R19 ;  /* 0x00000000131172ca */ /* 0x000fe400000e0000 */
[----:B------:R-:W-:Y:S02]  /*1f80*/  R2UR UR11, R7 ;  /* 0x00000000070b72ca */ /* 0x000fe400000e0000 */
[----:B------:R-:W-:-:S02]  /*1f90*/  R2UR UR12, R16 ;  /* 0x00000000100c72ca */ /* 0x000fc400000e0000 */
[----:B------:R-:W-:Y:S01]  /*1fa0*/  R2UR UR13, R17 ;  /* 0x00000000110d72ca */ /* 0x000fe200000e0000 */
[----:B------:R-:W-:Y:S01]  /*1fb0*/  UIADD3 UR8, UPT, UPT, UR4, 0xc000, URZ ;  /* 0x0000c00004087890 */ /* 0x000fe2000fffe0ff */
[----:B------:R-:W-:Y:S01]  /*1fc0*/  R2UR UR7, R6 ;  /* 0x00000000060772ca */ /* 0x000fe200000e0000 */
[----:B------:R-:W-:Y:S02]  /*1fd0*/  UIADD3 UR9, UPT, UPT, UR4, 0x31810, URZ ;  /* 0x0003181004097890 */ /* 0x000fe4000fffe0ff */
[----:B------:R-:W-:Y:S01]  /*1fe0*/  UIADD3 UR4, UPT, UPT, UR4, 0x22000, URZ ;  /* 0x0002200004047890 */ /* 0x000fe2000fffe0ff */
[----:B------:R-:W-:-:S04]  /*1ff0*/  UMOV UR6, UR10 ;  /* 0x0000000a00067c82 */ /* 0x000fc80008000000 */
[----:B------:R-:W-:Y:S02]  /*2000*/  UMOV UR5, UR9 ;  /* 0x0000000900057c82 */ /* 0x000fe40008000000 */
[----:B------:R1:W-:Y:S03]  /*2010*/  UTMALDG.2D [UR8], [UR16], desc[UR14] ;  /* 0x00000e08100075b4 */ /* 0x0003e60008009000 */
[----:B------:R1:W-:Y:S01]  /*2020*/  UTMALDG.2D [UR4], [UR12], desc[UR14] ;  /* 0x00000e040c0075b4 */ /* 0x0003e20008009000 */
[----:B------:R1:W-:Y:S01]  /*2030*/  SYNCS.ARRIVE.TRANS64 RZ, [R3+URZ+0x31810], R8 ;  /* 0x0318100803ff79a7 */ /* 0x0003e200080000ff */
[----:B------:R-:W2:Y:S02]  /*2040*/  SYNCS.PHASECHK.TRANS64.TRYWAIT P0, [R3+URZ+0x31838], R4 ;  /* 0x03183804030075a7 */ /* 0x000ea400080011ff */
[----:B-12---:R-:W-:Y:S05]  /*2050*/  @!P0 BRA `(.L_x_28) ;  /* 0x0000002000b48947 */ /* 0x006fea0003800000 */
.L_x_74:
[----:B------:R-:W-:Y:S01]  /*2060*/  R2UR UR4, R3 ;  /* 0x00000000030472ca */ /* 0x000fe200000e0000 */
[----:B------:R-:W-:Y:S01]  /*2070*/  VIADD R10, R10, 0x200 ;  /* 0x000002000a0a7836 */ /* 0x000fe20000000000 */
[----:B------:R-:W-:Y:S01]  /*2080*/  R2UR UR10, R5 ;  /* 0x00000000050a72ca */ /* 0x000fe200000e0000 */
[----:B------:R-:W-:Y:S01]  /*2090*/  UMOV UR14, 0x0 ;  /* 0x00000000000e7882 */ /* 0x000fe20000000000 */
[----:B------:R-:W-:Y:S01]  /*20a0*/  R2UR UR16, R18 ;  /* 0x00000000121072ca */ /* 0x000fe200000e0000 */
[----:B------:R-:W-:Y:S01]  /*20b0*/  UMOV UR15, 0x10000000 ;  /* 0x10000000000f7882 */ /* 0x000fe20000000000 */
[----:B------:R-:W-:Y:S01]  /*20c0*/  R2UR UR17, R19 ;  /* 0x00000000131172ca */ /* 0x000fe200000e0000 */
[----:B------:R-:W-:Y:S01]  /*20d0*/  VIADD R14, R14, 0x1 ;  /* 0x000000010e0e7836 */ /* 0x000fe20000000000 */
[----:B------:R-:W-:Y:S02]  /*20e0*/  R2UR UR11, R7 ;  /* 0x00000000070b72ca */ /* 0x000fe400000e0000 */
[----:B------:R-:W-:-:S02]  /*20f0*/  R2UR UR12, R16 ;  /* 0x00000000100c72ca */ /* 0x000fc400000e0000 */
[----:B------:R-:W-:Y:S01]  /*2100*/  R2UR UR13, R17 ;  /* 0x00000000110d72ca */ /* 0x000fe200000e0000 */
[----:B------:R-:W-:Y:S01]  /*2110*/  UIADD3 UR8, UPT, UPT, UR4, 0x10000, URZ ;  /* 0x0001000004087890 */ /* 0x000fe2000fffe0ff */
[----:B------:R-:W-:Y:S01]  /*2120*/  R2UR UR7, R6 ;  /* 0x00000000060772ca */ /* 0x000fe200000e0000 */
[----:B------:R-:W-:Y:S01]  /*2130*/  UIADD3 UR9, UPT, UPT, UR4, 0x31818, URZ ;  /* 0x0003181804097890 */ /* 0x000fe2000fffe0ff */
[----:B------:R-:W-:Y:S01]  /*2140*/  ISETP.NE.AND P0, PT, R10, 0x1d00, PT ;  /* 0x00001d000a00780c */ /* 0x000fe20003f05270 */
[----:B------:R-:W-:Y:S01]  /*2150*/  UIADD3 UR4, UPT, UPT, UR4, 0x29000, URZ ;  /* 0x0002900004047890 */ /* 0x000fe2000fffe0ff */
[----:B------:R-:W-:-:S04]  /*2160*/  UMOV UR6, UR10 ;  /* 0x0000000a00067c82 */ /* 0x000fc80008000000 */
[----:B------:R-:W-:Y:S02]  /*2170*/  UMOV UR5, UR9 ;  /* 0x0000000900057c82 */ /* 0x000fe40008000000 */
[----:B------:R2:W-:Y:S03]  /*2180*/  UTMALDG.2D [UR8], [UR16], desc[UR14] ;  /* 0x00000e08100075b4 */ /* 0x0005e60008009000 */
[----:B------:R2:W-:Y:S01]  /*2190*/  UTMALDG.2D [UR4], [UR12], desc[UR14] ;  /* 0x00000e040c0075b4 */ /* 0x0005e20008009000 */
[----:B------:R2:W-:Y:S01]  /*21a0*/  SYNCS.ARRIVE.TRANS64 RZ, [R3+URZ+0x31818], R8 ;  /* 0x0318180803ff79a7 */ /* 0x0005e200080000ff */
[----:B------:R-:W-:Y:S05]  /*21b0*/  @P0 BRA `(.L_x_29) ;  /* 0xfffffff800400947 */ /* 0x000fea000383ffff */
[----:B------:R-:W-:-:S13]  /*21c0*/  ISETP.NE.AND P0, PT, R11, R0, PT ;  /* 0x000000000b00720c */ /* 0x000fda0003f05270 */
[----:B--2---:R-:W-:Y:S05]  /*21d0*/  @!P0 EXIT ;  /* 0x000000000000894d */ /* 0x004fea0003800000 */
[----:B------:R-:W-:-:S05]  /*21e0*/  IADD3 R11, PT, PT, R11, 0x1, RZ ;  /* 0x000000010b0b7810 */ /* 0x000fca0007ffe0ff */
[----:B-1----:R-:W-:Y:S01]  /*21f0*/  IMAD R3, R11, 0x8b, R2 ;  /* 0x0000008b0b037824 */ /* 0x002fe200078e0202 */
[----:B------:R-:W-:Y:S06]  /*2200*/  BRA `(.L_x_30) ;  /* 0xfffffff400cc7947 */ /* 0x000fec000383ffff */
.L_x_13:
[----:B------:R-:W-:-:S04]  /*2210*/  LOP3.LUT R0, R3, 0xfffffffc, RZ, 0xc0, !PT ;  /* 0xfffffffc03007812 */ /* 0x000fc800078ec0ff */
[----:B------:R-:W-:-:S13]  /*2220*/  ISETP.NE.AND P0, PT, R0, 0x4, PT ;  /* 0x000000040000780c */ /* 0x000fda0003f05270 */
[----:B-1----:R-:W-:Y:S05]  /*2230*/  @P0 EXIT ;  /* 0x000000000000094d */ /* 0x002fea0003800000 */
[----:B------:R-:W1:Y:S01]  /*2240*/  S2R R0, SR_CgaCtaId ;  /* 0x0000000000007919 */ /* 0x000e620000008800 */
[----:B------:R-:W-:-:S04]  /*2250*/  MOV R7, 0x400 ;  /* 0x0000040000077802 */ /* 0x000fc80000000f00 */
[----:B-1----:R-:W-:-:S05]  /*2260*/  LEA R0, R0, R7, 0x18 ;  /* 0x0000000700007211 */ /* 0x002fca00078ec0ff */
[----:B------:R-:W1:Y:S02]  /*2270*/  LDS R2, [R0+0x31880] ;  /* 0x0318800000027984 */ /* 0x000e640000000800 */
[----:B-1----:R-:W-:-:S13]  /*2280*/  ISETP.NE.AND P0, PT, R2, RZ, PT ;  /* 0x000000ff0200720c */ /* 0x002fda0003f05270 */
[----:B------:R-:W-:Y:S05]  /*2290*/  @!P0 BRA `(.L_x_31) ;  /* 0x0000000000048947 */ /* 0x000fea0003800000 */
[----:B------:R-:W-:Y:S05]  /*22a0*/  BPT.TRAP 0x1 ;  /* 0x000000040000795c */ /* 0x000fea0000300000 */
.L_x_31:
[----:B------:R-:W1:Y:S01]  /*22b0*/  S2UR UR4, SR_CTAID.X ;  /* 0x00000000000479c3 */ /* 0x000e620000002500 */
[----:B------:R-:W-:Y:S02]  /*22c0*/  IADD3 R3, PT, PT, R3, -0x4, RZ ;  /* 0xfffffffc03037810 */ /* 0x000fe40007ffe0ff */
[----:B-1----:R-:W-:-:S13]  /*22d0*/  ISETP.LE.U32.AND P0, PT, R5, UR4, PT ;  /* 0x0000000405007c0c */ /* 0x002fda000bf03070 */
[----:B------:R-:W-:Y:S05]  /*22e0*/  @P0 BRA `(.L_x_32) ;  /* 0x0000001800d00947 */ /* 0x000fea0003800000 */
[----:B------:R-:W-:Y:S01]  /*22f0*/  IMAD.U32 R29, RZ, RZ, UR4 ;  /* 0x00000004ff1d7e24 */ /* 0x000fe2000f8e00ff */
[----:B------:R-:W-:Y:S01]  /*2300*/  MOV R20, 0xffffffff ;  /* 0xffffffff00147802 */ /* 0x000fe20000000f00 */
[----:B------:R-:W-:Y:S02]  /*2310*/  IMAD.SHL.U32 R2, R21, 0x4, RZ ;  /* 0x0000000415027824 */ /* 0x000fe400078e00ff */
[----:B------:R-:W-:Y:S01]  /*2320*/  IMAD.SHL.U32 R30, R3, 0x800, RZ ;  /* 0x00000800031e7824 */ /* 0x000fe200078e00ff */
[----:B------:R-:W-:Y:S01]  /*2330*/  LOP3.LUT R22, RZ, R29, RZ, 0x33, !PT ;  /* 0x0000001dff167212 */ /* 0x000fe200078e33ff */
[C---:B------:R-:W-:Y:S01]  /*2340*/  VIADD R26, R2.reuse, 0x1 ;  /* 0x00000001021a7836 */ /* 0x040fe20000000000 */
[----:B------:R-:W-:Y:S01]  /*2350*/  SHF.R.U32.HI R28, RZ, 0x3, R2 ;  /* 0x00000003ff1c7819 */ /* 0x000fe20000011602 */
[C---:B------:R-:W-:Y:S01]  /*2360*/  VIADD R4, R2.reuse, 0x2 ;  /* 0x0000000202047836 */ /* 0x040fe20000000000 */
[----:B------:R-:W-:Y:S01]  /*2370*/  IADD3 R24, PT, PT, R2, 0x3, RZ ;  /* 0x0000000302187810 */ /* 0x000fe20007ffe0ff */
[----:B------:R-:W-:Y:S01]  /*2380*/  IMAD.IADD R22, R5, 0x1, R22 ;  /* 0x0000000105167824 */ /* 0x000fe200078e0216 */
[----:B------:R-:W-:Y:S01]  /*2390*/  LOP3.LUT R5, R28, 0x3, RZ, 0xc0, !PT ;  /* 0x000000031c057812 */ /* 0x000fe200078ec0ff */
[----:B------:R-:W-:Y:S01]  /*23a0*/  IMAD.MOV.U32 R21, RZ, RZ, RZ ;  /* 0x000000ffff157224 */ /* 0x000fe200078e00ff */
[----:B------:R-:W-:Y:S01]  /*23b0*/  PRMT R23, R29, 0x7610, R23 ;  /* 0x000076101d177816 */ /* 0x000fe20000000017 */
[----:B------:R-:W-:Y:S01]  /*23c0*/  IMAD.HI.U32 R22, R22, 0x75ded953, RZ ;  /* 0x75ded95316167827 */ /* 0x000fe200078e00ff */
[----:B------:R-:W-:-:S02]  /*23d0*/  LOP3.LUT R26, R5, 0x5, R26, 0x78, !PT ;  /* 0x00000005051a7812 */ /* 0x000fc400078e781a */
[C---:B------:R-:W-:Y:S02]  /*23e0*/  LOP3.LUT R25, R5.reuse, 0x6, R4, 0x78, !PT ;  /* 0x0000000605197812 */ /* 0x040fe400078e7804 */
[----:B------:R-:W-:Y:S02]  /*23f0*/  SHF.R.U32.HI R22, RZ, 0x6, R22 ;  /* 0x00000006ff167819 */ /* 0x000fe40000011616 */
[C---:B------:R-:W-:Y:S02]  /*2400*/  LOP3.LUT R27, R5.reuse, 0x4, R2, 0xf8, !PT ;  /* 0x00000004051b7812 */ /* 0x040fe400078ef802 */
[----:B------:R-:W-:Y:S01]  /*2410*/  LOP3.LUT R24, R5, 0x7, R24, 0x78, !PT ;  /* 0x0000000705187812 */ /* 0x000fe200078e7818 */
[----:B------:R-:W-:-:S07]  /*2420*/  IMAD.MOV R22, RZ, RZ, -R22 ;  /* 0x000000ffff167224 */ /* 0x000fce00078e0a16 */
.L_x_55:
[----:B------:R-:W-:Y:S01]  /*2430*/  VIADD R20, R20, 0x1 ;  /* 0x0000000114147836 */ /* 0x000fe20000000000 */
[----:B------:R-:W-:Y:S05]  /*2440*/  YIELD ;  /* 0x0000000000007946 */ /* 0x000fea0003800000 */
[----:B--2---:R-:W-:Y:S01]  /*2450*/  IMAD.SHL.U32 R7, R20, 0x8, RZ ;  /* 0x0000000814077824 */ /* 0x004fe200078e00ff */
[----:B------:R-:W-:Y:S01]  /*2460*/  SHF.R.U32.HI R5, RZ, 0x1, R20 ;  /* 0x00000001ff057819 */ /* 0x000fe20000011614 */
[----:B------:R-:W-:Y:S01]  /*2470*/  VIADD R22, R22, 0x1 ;  /* 0x0000000116167836 */ /* 0x000fe20000000000 */
[----:B------:R-:W-:Y:S02]  /*2480*/  SHF.R.U32.HI R40, RZ, 0x4, R29 ;  /* 0x00000004ff287819 */ /* 0x000fe4000001161d */
[----:B------:R-:W-:-:S02]  /*2490*/  LOP3.LUT R7, R7, 0x8, RZ, 0xc0, !PT ;  /* 0x0000000807077812 */ /* 0x000fc400078ec0ff */
[----:B------:R-:W-:Y:S01]  /*24a0*/  LOP3.LUT R5, R5, 0x1, RZ, 0xc0, !PT ;  /* 0x0000000105057812 */ /* 0x000fe200078ec0ff */
[----:B------:R-:W-:Y:S01]  /*24b0*/  IMAD.HI.U32 R40, R40, 0xd79435f, RZ ;  /* 0x0d79435f28287827 */ /* 0x000fe200078e00ff */
[----:B------:R-:W-:Y:S02]  /*24c0*/  ISETP.NE.AND P1, PT, R3, RZ, PT ;  /* 0x000000ff0300720c */ /* 0x000fe40003f25270 */
[----:B------:R-:W-:Y:S01]  /*24d0*/  SHF.L.U32 R5, R5, 0x1f, RZ ;  /* 0x0000001f05057819 */ /* 0x000fe200000006ff */
[----:B------:R-:W-:Y:S01]  /*24e0*/  IMAD.IADD R2, R0, 0x1, R7 ;  /* 0x0000000100027824 */ /* 0x000fe200078e0207 */
[C---:B------:R-:W-:Y:S01]  /*24f0*/  PRMT R4, R40.reuse, 0x9910, RZ ;  /* 0x0000991028047816 */ /* 0x040fe200000000ff */
[----:B------:R-:W-:Y:S01]  /*2500*/  IMAD R35, R40, -0x10, R31 ;  /* 0xfffffff028237824 */ /* 0x000fe200078e021f */
[----:B------:R-:W-:Y:S01]  /*2510*/  ISETP.NE.AND P0, PT, R22, 0x1, PT ;  /* 0x000000011600780c */ /* 0x000fe20003f05270 */
[----:B------:R-:W1:Y:S02]  /*2520*/  SYNCS.PHASECHK.TRANS64.TRYWAIT P2, [R2+URZ+0x31860], R5 ;  /* 0x03186005020075a7 */ /* 0x000e6400080411ff */
[----:B------:R-:W-:-:S05]  /*2530*/  IMAD R4, R4, 0x130, RZ ;  /* 0x0000013004047824 */ /* 0x000fca00078e02ff */
[----:B------:R-:W-:-:S04]  /*2540*/  IADD3 R38, PT, PT, RZ, -R4, RZ ;  /* 0x80000004ff267210 */ /* 0x000fc80007ffe0ff */
[----:B------:R-:W-:Y:S01]  /*2550*/  PRMT R38, R38, 0x7710, RZ ;  /* 0x0000771026267816 */ /* 0x000fe200000000ff */
[----:B-1----:R-:W-:Y:S06]  /*2560*/  @!P2 BRA `(.L_x_33) ;  /* 0x0000001c008ca947 */ /* 0x002fec0003800000 */
.L_x_76:
[----:B------:R-:W-:Y:S01]  /*2570*/  NOP ;  /* 0x0000000000007918 */ /* 0x000fe20000000000 */
[----:B------:R-:W-:Y:S01]  /*2580*/  LOP3.LUT R4, R20, 0x1, RZ, 0xc0, !PT ;  /* 0x0000000114047812 */ /* 0x000fe200078ec0ff */
[----:B------:R-:W-:Y:S01]  /*2590*/  IMAD.IADD R38, R38, 0x1, R23 ;  /* 0x0000000126267824 */ /* 0x000fe200078e0217 */
[----:B------:R-:W-:Y:S01]  /*25a0*/  VIMNMX.U32 R35, PT, PT, R35, 0x10, PT ;  /* 0x0000001023237848 */ /* 0x000fe20003fe0000 */
[----:B------:R-:W-:Y:S06]  /*25b0*/  @P1 BRA `(.L_x_34) ;  /* 0x0000000000041947 */ /* 0x000fec0003800000 */
[----:B------:R-:W-:-:S04]  /*25c0*/  DEPBAR.LE SB0, 0x1 ;  /* 0x000080400000791a */ /* 0x000fc80000000000 */
.L_x_34:
[----:B------:R-:W-:Y:S02]  /*25d0*/  LOP3.LUT R7, R38, 0xffff, RZ, 0xc0, !PT ;  /* 0x0000ffff26077812 */ /* 0x000fe400078ec0ff */
[----:B------:R-:W-:Y:S02]  /*25e0*/  MOV R6, 0x2600 ;  /* 0x0000260000067802 */ /* 0x000fe40000000f00 */
[----:B-1----:R-:W-:Y:S05]  /*25f0*/  CALL.REL.NOINC `($__internal_3_$__cuda_sm20_div_u16) ;  /* 0x0000001c00a47944 */ /* 0x002fea0003c00000 */
[----:B------:R-:W-:Y:S05]  /*2600*/  WARPSYNC.ALL ;  /* 0x0000000000007948 */ /* 0x000fea0003800000 */
[----:B------:R-:W-:Y:S01]  /*2610*/  NOP ;  /* 0x0000000000007918 */ /* 0x000fe20000000000 */
[----:B------:R-:W-:Y:S02]  /*2620*/  ISETP.NE.AND P1, PT, R3, RZ, PT ;  /* 0x000000ff0300720c */ /* 0x000fe40003f25270 */
[----:B------:R-:W-:Y:S01]  /*2630*/  R2UR UR7, R4 ;  /* 0x00000000040772ca */ /* 0x000fe200000e0000 */
[----:B------:R-:W-:Y:S01]  /*2640*/  BAR.SYNC.DEFER_BLOCKING 0x8, 0x80 ;  /* 0x0202000000007b1d */ /* 0x000fe20000010000 */
[----:B------:R-:W-:Y:S01]  /*2650*/  IMAD R37, R21, 0x2000, R30 ;  /* 0x0000200015257824 */ /* 0x000fe200078e021e */
[----:B------:R-:W-:-:S03]  /*2660*/  PRMT R39, R36, 0x9910, RZ ;  /* 0x0000991024277816 */ /* 0x000fc600000000ff */
[----:B------:R-:W-:-:S04]  /*2670*/  IMAD R37, R28, 0x80, R37 ;  /* 0x000000801c257824 */ /* 0x000fc800078e0225 */
[--C-:B------:R-:W-:Y:S02]  /*2680*/  IMAD R33, R27, 0x10, R37.reuse ;  /* 0x000000101b217824 */ /* 0x100fe400078e0225 */
[----:B------:R-:W-:Y:S01]  /*2690*/  IMAD R41, R26, 0x10, R37 ;  /* 0x000000101a297824 */ /* 0x000fe200078e0225 */
[----:B------:R-:W-:-:S03]  /*26a0*/  UIMAD UR7, UR7, 0xe0, URZ ;  /* 0x000000e0070778a4 */ /* 0x000fc6000f8e02ff */
[----:B------:R-:W-:-:S06]  /*26b0*/  IMAD.IADD R41, R0, 0x1, R41 ;  /* 0x0000000100297824 */ /* 0x000fcc00078e0229 */
[----:B------:R-:W1:Y:S01]  /*26c0*/  LDTM.x8 R12, tmem[UR7] ;  /* 0x00000007000c79ee */ /* 0x000e6200081c0000 */
[----:B------:R-:W-:Y:S01]  /*26d0*/  NOP ;  /* 0x0000000000007918 */ /* 0x000fe20000000000 */
[----:B-1----:R-:W1:Y:S01]  /*26e0*/  LDTM.x8 R4, tmem[UR7+0x8] ;  /* 0x00000807000479ee */ /* 0x002e6200081c0000 */
[----:B------:R-:W-:Y:S02]  /*26f0*/  F2FP.BF16.F32.PACK_AB R12, R13, R12 ;  /* 0x0000000c0d0c723e */ /* 0x000fe400000010ff */
[----:B------:R-:W-:Y:S02]  /*2700*/  F2FP.BF16.F32.PACK_AB R13, R15, R14 ;  /* 0x0000000e0f0d723e */ /* 0x000fe400000010ff */
[----:B------:R-:W-:Y:S01]  /*2710*/  F2FP.BF16.F32.PACK_AB R14, R17, R16 ;  /* 0x00000010110e723e */ /* 0x000fe200000010ff */
[----:B------:R-:W-:Y:S01]  /*2720*/  IMAD.IADD R16, R0, 0x1, R33 ;  /* 0x0000000100107824 */ /* 0x000fe200078e0221 */
[----:B------:R-:W-:Y:S02]  /*2730*/  F2FP.BF16.F32.PACK_AB R15, R19, R18 ;  /* 0x00000012130f723e */ /* 0x000fe400000010ff */
[----:B-1----:R-:W-:-:S02]  /*2740*/  F2FP.BF16.F32.PACK_AB R32, R5, R4 ;  /* 0x000000040520723e */ /* 0x002fc400000010ff */
[----:B------:R-:W-:Y:S01]  /*2750*/  PRMT R4, R35, 0x9910, RZ ;  /* 0x0000991023047816 */ /* 0x000fe200000000ff */
[----:B------:R1:W-:Y:S01]  /*2760*/  STS.128 [R16], R12 ;  /* 0x0000000c10007388 */ /* 0x0003e20000000c00 */
[----:B------:R-:W-:Y:S01]  /*2770*/  NOP ;  /* 0x0000000000007918 */ /* 0x000fe20000000000 */
[----:B------:R-:W-:Y:S02]  /*2780*/  F2FP.BF16.F32.PACK_AB R33, R7, R6 ;  /* 0x000000060721723e */ /* 0x000fe400000010ff */
[----:B------:R-:W-:Y:S01]  /*2790*/  F2FP.BF16.F32.PACK_AB R34, R9, R8 ;  /* 0x000000080922723e */ /* 0x000fe200000010ff */
[----:B------:R-:W-:Y:S01]  /*27a0*/  IMAD R39, R39, R4, RZ ;  /* 0x0000000427277224 */ /* 0x000fe200078e02ff */
[----:B------:R-:W-:-:S03]  /*27b0*/  F2FP.BF16.F32.PACK_AB R35, R11, R10 ;  /* 0x0000000a0b23723e */ /* 0x000fc600000010ff */
[----:B------:R-:W-:Y:S02]  /*27c0*/  IMAD.MOV R39, RZ, RZ, -R39 ;  /* 0x000000ffff277224 */ /* 0x000fe400078e0a27 */
[----:B------:R2:W-:Y:S03]  /*27d0*/  STS.128 [R41], R32 ;  /* 0x0000002029007388 */ /* 0x0005e60000000c00 */
[----:B------:R-:W-:-:S05]  /*27e0*/  PRMT R39, R39, 0x7710, RZ ;  /* 0x0000771027277816 */ /* 0x000fca00000000ff */
[----:B------:R-:W-:-:S05]  /*27f0*/  IMAD.IADD R39, R38, 0x1, R39 ;  /* 0x0000000126277824 */ /* 0x000fca00078e0227 */
[----:B------:R-:W-:-:S05]  /*2800*/  LOP3.LUT R39, R39, 0xffff, RZ, 0xc0, !PT ;  /* 0x0000ffff27277812 */ /* 0x000fca00078ec0ff */
[----:B------:R-:W-:Y:S01]  /*2810*/  IMAD R40, R40, 0x10, R39 ;  /* 0x0000001028287824 */ /* 0x000fe200078e0227 */
[----:B-1----:R-:W1:Y:S01]  /*2820*/  LDTM.x8 R12, tmem[UR7+0x10] ;  /* 0x00001007000c79ee */ /* 0x002e6200081c0000 */
[----:B------:R-:W-:Y:S01]  /*2830*/  NOP ;  /* 0x0000000000007918 */ /* 0x000fe20000000000 */
[----:B-1----:R-:W1:Y:S01]  /*2840*/  LDTM.x8 R4, tmem[UR7+0x18] ;  /* 0x00001807000479ee */ /* 0x002e6200081c0000 */
[----:B--2---:R-:W-:Y:S01]  /*2850*/  LOP3.LUT R32, R36, 0xffff, RZ, 0xc0, !PT ;  /* 0x0000ffff24207812 */ /* 0x004fe200078ec0ff */
[----:B------:R-:W-:-:S04]  /*2860*/  IMAD.SHL.U32 R33, R40, 0x80, RZ ;  /* 0x0000008028217824 */ /* 0x000fc800078e00ff */
[----:B------:R-:W-:Y:S01]  /*2870*/  IMAD R32, R32, 0xe0, RZ ;  /* 0x000000e020207824 */ /* 0x000fe200078e02ff */
[----:B------:R-:W-:Y:S02]  /*2880*/  F2FP.BF16.F32.PACK_AB R12, R13, R12 ;  /* 0x0000000c0d0c723e */ /* 0x000fe400000010ff */
[----:B------:R-:W-:Y:S02]  /*2890*/  F2FP.BF16.F32.PACK_AB R13, R15, R14 ;  /* 0x0000000e0f0d723e */ /* 0x000fe400000010ff */
[----:B------:R-:W-:Y:S01]  /*28a0*/  F2FP.BF16.F32.PACK_AB R14, R17, R16 ;  /* 0x00000010110e723e */ /* 0x000fe200000010ff */
[--C-:B------:R-:W-:Y:S01]  /*28b0*/  IMAD R17, R25, 0x10, R37.reuse ;  /* 0x0000001019117824 */ /* 0x100fe200078e0225 */
[----:B------:R-:W-:Y:S01]  /*28c0*/  F2FP.BF16.F32.PACK_AB R15, R19, R18 ;  /* 0x00000012130f723e */ /* 0x000fe200000010ff */
[----:B------:R-:W-:Y:S01]  /*28d0*/  IMAD R37, R24, 0x10, R37 ;  /* 0x0000001018257824 */ /* 0x000fe200078e0225 */
[----:B-1----:R-:W-:Y:S01]  /*28e0*/  F2FP.BF16.F32.PACK_AB R4, R5, R4 ;  /* 0x000000040504723e */ /* 0x002fe200000010ff */
[C---:B------:R-:W-:Y:S01]  /*28f0*/  IMAD.IADD R17, R0.reuse, 0x1, R17 ;  /* 0x0000000100117824 */ /* 0x040fe200078e0211 */
[----:B------:R-:W-:Y:S01]  /*2900*/  F2FP.BF16.F32.PACK_AB R5, R7, R6 ;  /* 0x000000060705723e */ /* 0x000fe200000010ff */
[----:B------:R-:W-:Y:S01]  /*2910*/  IMAD.IADD R37, R0, 0x1, R37 ;  /* 0x0000000100257824 */ /* 0x000fe200078e0225 */
[----:B------:R-:W-:-:S02]  /*2920*/  F2FP.BF16.F32.PACK_AB R6, R9, R8 ;  /* 0x000000080906723e */ /* 0x000fc400000010ff */
[----:B------:R-:W-:Y:S01]  /*2930*/  F2FP.BF16.F32.PACK_AB R7, R11, R10 ;  /* 0x0000000a0b07723e */ /* 0x000fe200000010ff */
[----:B------:R1:W-:Y:S01]  /*2940*/  STS.128 [R17], R12 ;  /* 0x0000000c11007388 */ /* 0x0003e20000000c00 */
[----:B------:R-:W-:-:S03]  /*2950*/  NOP ;  /* 0x0000000000007918 */ /* 0x000fc60000000000 */
[----:B------:R1:W-:Y:S01]  /*2960*/  STS.128 [R37], R4 ;  /* 0x0000000425007388 */ /* 0x0003e20000000c00 */
[----:B------:R2:W-:Y:S06]  /*2970*/  MEMBAR.ALL.CTA ;  /* 0x0000000000007992 */ /* 0x0005ec0000008000 */
[----:B--2---:R-:W2:Y:S02]  /*2980*/  FENCE.VIEW.ASYNC.S ;  /* 0x00000000000073c6 */ /* 0x004ea40000000000 */
[----:B--2---:R-:W-:Y:S06]  /*2990*/  BAR.SYNC.DEFER_BLOCKING 0x8, 0x80 ;  /* 0x0202000000007b1d */ /* 0x004fec0000010000 */
[----:B------:R-:W-:Y:S05]  /*29a0*/  @P1 BRA `(.L_x_35) ;  /* 0x0000000000381947 */ /* 0x000fea0003800000 */
[----:B------:R-:W-:Y:S01]  /*29b0*/  ELECT P2, URZ, PT ;  /* 0x0000000000ff782f */ /* 0x000fe20003840000 */
[----:B------:R-:W-:-:S12]  /*29c0*/  BSSY.RECONVERGENT B0, `(.L_x_35) ;  /* 0x000000c000007945 */ /* 0x000fd80003800200 */
[----:B------:R-:W-:Y:S05]  /*29d0*/  @!P2 BRA `(.L_x_36) ;  /* 0x000000000028a947 */ /* 0x000fea0003800000 */
[----:B------:R-:W2:Y:S01]  /*29e0*/  LDCU.64 UR8, c[0x0][0x348] ;  /* 0x00006900ff0877ac */ /* 0x000ea20008000a00 */
[----:B------:R-:W-:Y:S02]  /*29f0*/  R2UR UR10, R21 ;  /* 0x00000000150a72ca */ /* 0x000fe400000e0000 */
[----:B------:R-:W-:Y:S02]  /*2a00*/  R2UR UR4, R0 ;  /* 0x00000000000472ca */ /* 0x000fe400000e0000 */
[----:B------:R-:W-:Y:S02]  /*2a10*/  R2UR UR5, R32 ;  /* 0x00000000200572ca */ /* 0x000fe400000e0000 */
[----:B------:R-:W-:-:S09]  /*2a20*/  R2UR UR6, R33 ;  /* 0x00000000210672ca */ /* 0x000fd200000e0000 */
[----:B------:R-:W-:Y:S02]  /*2a30*/  ULEA UR4, UR10, UR4, 0xd ;  /* 0x000000040a047291 */ /* 0x000fe4000f8e68ff */
[----:B--2---:R-:W-:-:S04]  /*2a40*/  UIADD3 UR8, UP0, UPT, UR8, 0x240, URZ ;  /* 0x0000024008087890 */ /* 0x004fc8000ff1e0ff */
[----:B------:R-:W-:-:S09]  /*2a50*/  UIADD3.X UR9, UPT, UPT, URZ, UR9, URZ, UP0, !UPT ;  /* 0x00000009ff097290 */ /* 0x000fd200087fe4ff */
[----:B------:R2:W-:Y:S02]  /*2a60*/  UTMASTG.2D [UR4], [UR8] ;  /* 0x00000004080073b5 */ /* 0x0005e40008008000 */
[----:B--2---:R0:W-:Y:S02]  /*2a70*/  UTMACMDFLUSH ;  /* 0x00000000000079b7 */ /* 0x0041e40000000000 */
.L_x_36:
[----:B------:R-:W-:Y:S05]  /*2a80*/  BSYNC.RECONVERGENT B0 ;  /* 0x0000000000007941 */ /* 0x000fea0003800200 */
.L_x_35:
[----:B------:R-:W-:Y:S05]  /*2a90*/  @P1 BRA `(.L_x_37) ;  /* 0x0000000000041947 */ /* 0x000fea0003800000 */
[----:B------:R-:W-:-:S04]  /*2aa0*/  DEPBAR.LE SB0, 0x1 ;  /* 0x000080400000791a */ /* 0x000fc80000000000 */
.L_x_37:
[----:B------:R-:W-:Y:S01]  /*2ab0*/  BAR.SYNC.DEFER_BLOCKING 0x8, 0x80 ;  /* 0x0202000000007b1d */ /* 0x000fe20000010000 */
[----:B------:R-:W-:-:S04]  /*2ac0*/  LOP3.LUT R53, R21, 0x1, RZ, 0xc0, !PT ;  /* 0x0000000115357812 */ /* 0x000fc800078ec0ff */
[----:B------:R-:W-:Y:S01]  /*2ad0*/  LOP3.LUT R21, R53, 0x1, RZ, 0x3c, !PT ;  /* 0x0000000135157812 */ /* 0x000fe200078e3cff */
[----:B-1----:R-:W1:Y:S04]  /*2ae0*/  LDTM.x8 R12, tmem[UR7+0x20] ;  /* 0x00002007000c79ee */ /* 0x002e6800081c0000 */
[C---:B------:R-:W-:Y:S02]  /*2af0*/  IMAD R35, R21.reuse, 0x2000, R30 ;  /* 0x0000200015237824 */ /* 0x040fe400078e021e */
[----:B------:R-:W-:Y:S02]  /*2b00*/  IMAD R50, R21, 0x2000, R0 ;  /* 0x0000200015327824 */ /* 0x000fe400078e0200 */
[----:B------:R-:W-:-:S04]  /*2b10*/  IMAD R34, R28, 0x80, R35 ;  /* 0x000000801c227824 */ /* 0x000fc800078e0223 */
[--C-:B------:R-:W-:Y:S02]  /*2b20*/  IMAD R37, R27, 0x10, R34.reuse ;  /* 0x000000101b257824 */ /* 0x100fe400078e0222 */
[--C-:B------:R-:W-:Y:S02]  /*2b30*/  IMAD R35, R26, 0x10, R34.reuse ;  /* 0x000000101a237824 */ /* 0x100fe400078e0222 */
[C---:B------:R-:W-:Y:S01]  /*2b40*/  IMAD.IADD R37, R0.reuse, 0x1, R37 ;  /* 0x0000000100257824 */ /* 0x040fe200078e0225 */
[----:B------:R-:W-:Y:S01]  /*2b50*/  NOP ;  /* 0x0000000000007918 */ /* 0x000fe20000000000 */
[----:B-1----:R-:W1:Y:S01]  /*2b60*/  LDTM.x8 R4, tmem[UR7+0x28] ;  /* 0x00002807000479ee */ /* 0x002e6200081c0000 */
[----:B------:R-:W-:Y:S02]  /*2b70*/  IMAD.IADD R35, R0, 0x1, R35 ;  /* 0x0000000100237824 */ /* 0x000fe400078e0223 */
[--C-:B------:R-:W-:Y:S02]  /*2b80*/  IMAD R39, R25, 0x10, R34.reuse ;  /* 0x0000001019277824 */ /* 0x100fe400078e0222 */
[----:B------:R-:W-:Y:S01]  /*2b90*/  IMAD R51, R24, 0x10, R34 ;  /* 0x0000001018337824 */ /* 0x000fe200078e0222 */
[----:B------:R-:W-:Y:S01]  /*2ba0*/  F2FP.BF16.F32.PACK_AB R44, R13, R12 ;  /* 0x0000000c0d2c723e */ /* 0x000fe200000010ff */
[C---:B------:R-:W-:Y:S01]  /*2bb0*/  IMAD.IADD R39, R0.reuse, 0x1, R39 ;  /* 0x0000000100277824 */ /* 0x040fe200078e0227 */
[----:B------:R-:W-:Y:S01]  /*2bc0*/  F2FP.BF16.F32.PACK_AB R45, R15, R14 ;  /* 0x0000000e0f2d723e */ /* 0x000fe200000010ff */
[----:B------:R-:W-:Y:S01]  /*2bd0*/  IMAD.IADD R51, R0, 0x1, R51 ;  /* 0x0000000100337824 */ /* 0x000fe200078e0233 */
[----:B------:R-:W-:-:S02]  /*2be0*/  F2FP.BF16.F32.PACK_AB R46, R17, R16 ;  /* 0x00000010112e723e */ /* 0x000fc400000010ff */
[----:B------:R-:W-:-:S05]  /*2bf0*/  F2FP.BF16.F32.PACK_AB R47, R19, R18 ;  /* 0x00000012132f723e */ /* 0x000fca00000010ff */
[----:B------:R2:W-:Y:S01]  /*2c00*/  STS.128 [R37], R44 ;  /* 0x0000002c25007388 */ /* 0x0005e20000000c00 */
[----:B------:R-:W-:Y:S01]  /*2c10*/  NOP ;  /* 0x0000000000007918 */ /* 0x000fe20000000000 */
[----:B-1----:R-:W1:Y:S01]  /*2c20*/  LDTM.x8 R12, tmem[UR7+0x30] ;  /* 0x00003007000c79ee */ /* 0x002e6200081c0000 */
[----:B------:R-:W-:Y:S02]  /*2c30*/  F2FP.BF16.F32.PACK_AB R40, R5, R4 ;  /* 0x000000040528723e */ /* 0x000fe400000010ff */
[----:B------:R-:W-:Y:S02]  /*2c40*/  F2FP.BF16.F32.PACK_AB R41, R7, R6 ;  /* 0x000000060729723e */ /* 0x000fe400000010ff */
[----:B------:R-:W-:Y:S02]  /*2c50*/  F2FP.BF16.F32.PACK_AB R42, R9, R8 ;  /* 0x00000008092a723e */ /* 0x000fe400000010ff */
        /* <DEDUP_REMOVED lines=10> */
[----:B-1----:R-:W-:Y:S02]  /*2d00*/  F2FP.BF16.F32.PACK_AB R4, R5, R4 ;  /* 0x000000040504723e */ /* 0x002fe400000010ff */
[----:B------:R-:W-:Y:S02]  /*2d10*/  F2FP.BF16.F32.PACK_AB R5, R7, R6 ;  /* 0x000000060705723e */ /* 0x000fe400000010ff */
[----:B------:R-:W-:Y:S02]  /*2d20*/  F2FP.BF16.F32.PACK_AB R6, R9, R8 ;  /* 0x000000080906723e */ /* 0x000fe400000010ff */
[----:B------:R-:W-:-:S05]  /*2d30*/  F2FP.BF16.F32.PACK_AB R7, R11, R10 ;  /* 0x0000000a0b07723e */ /* 0x000fca00000010ff */
[----:B------:R2:W-:Y:S01]  /*2d40*/  STS.128 [R51], R4 ;  /* 0x0000000433007388 */ /* 0x0005e20000000c00 */
[----:B------:R1:W-:Y:S06]  /*2d50*/  MEMBAR.ALL.CTA ;  /* 0x0000000000007992 */ /* 0x0003ec0000008000 */
[----:B-1----:R-:W1:Y:S02]  /*2d60*/  FENCE.VIEW.ASYNC.S ;  /* 0x00000000000073c6 */ /* 0x002e640000000000 */
[----:B-1----:R-:W-:Y:S06]  /*2d70*/  BAR.SYNC.DEFER_BLOCKING 0x8, 0x80 ;  /* 0x0202000000007b1d */ /* 0x002fec0000010000 */
[----:B------:R-:W-:Y:S05]  /*2d80*/  @P1 BRA `(.L_x_38) ;  /* 0x0000000000381947 */ /* 0x000fea0003800000 */
[----:B------:R-:W-:Y:S01]  /*2d90*/  ELECT P2, URZ, PT ;  /* 0x0000000000ff782f */ /* 0x000fe20003840000 */
[----:B------:R-:W-:-:S12]  /*2da0*/  BSSY.RECONVERGENT B0, `(.L_x_39) ;  /* 0x000000b000007945 */ /* 0x000fd80003800200 */
[----:B------:R-:W-:Y:S05]  /*2db0*/  @!P2 BRA `(.L_x_40) ;  /* 0x000000000024a947 */ /* 0x000fea0003800000 */
[----:B------:R-:W1:Y:S01]  /*2dc0*/  LDCU.64 UR8, c[0x0][0x348] ;  /* 0x00006900ff0877ac */ /* 0x000e620008000a00 */
[----:B------:R-:W-:Y:S02]  /*2dd0*/  R2UR UR5, R32 ;  /* 0x00000000200572ca */ /* 0x000fe400000e0000 */
[----:B------:R-:W-:Y:S02]  /*2de0*/  R2UR UR4, R50 ;  /* 0x00000000320472ca */ /* 0x000fe400000e0000 */
[----:B------:R-:W-:-:S09]  /*2df0*/  R2UR UR6, R33 ;  /* 0x00000000210672ca */ /* 0x000fd200000e0000 */
[----:B------:R-:W-:Y:S02]  /*2e00*/  UIADD3 UR5, UPT, UPT, UR5, 0x20, URZ ;  /* 0x0000002005057890 */ /* 0x000fe4000fffe0ff */
[----:B-1----:R-:W-:-:S04]  /*2e10*/  UIADD3 UR8, UP0, UPT, UR8, 0x240, URZ ;  /* 0x0000024008087890 */ /* 0x002fc8000ff1e0ff */
[----:B------:R-:W-:-:S09]  /*2e20*/  UIADD3.X UR9, UPT, UPT, URZ, UR9, URZ, UP0, !UPT ;  /* 0x00000009ff097290 */ /* 0x000fd200087fe4ff */
[----:B------:R1:W-:Y:S02]  /*2e30*/  UTMASTG.2D [UR4], [UR8] ;  /* 0x00000004080073b5 */ /* 0x0003e40008008000 */
[----:B-1----:R0:W-:Y:S02]  /*2e40*/  UTMACMDFLUSH ;  /* 0x00000000000079b7 */ /* 0x0021e40000000000 */
.L_x_40:
[----:B------:R-:W-:Y:S05]  /*2e50*/  BSYNC.RECONVERGENT B0 ;  /* 0x0000000000007941 */ /* 0x000fea0003800200 */
.L_x_39:
[----:B------:R-:W-:-:S04]  /*2e60*/  DEPBAR.LE SB0, 0x1 ;  /* 0x000080400000791a */ /* 0x000fc80000000000 */
.L_x_38:
[----:B------:R-:W-:Y:S01]  /*2e70*/  BAR.SYNC.DEFER_BLOCKING 0x8, 0x80 ;  /* 0x0202000000007b1d */ /* 0x000fe20000010000 */
[C---:B--2---:R-:W-:Y:S02]  /*2e80*/  IMAD R41, R53.reuse, 0x2000, R30 ;  /* 0x0000200035297824 */ /* 0x044fe400078e021e */
[----:B------:R-:W-:Y:S02]  /*2e90*/  IMAD R48, R53, 0x2000, R0 ;  /* 0x0000200035307824 */ /* 0x000fe400078e0200 */
[----:B------:R-:W-:Y:S01]  /*2ea0*/  IMAD R38, R28, 0x80, R41 ;  /* 0x000000801c267824 */ /* 0x000fe200078e0229 */
[----:B------:R-:W1:Y:S03]  /*2eb0*/  LDTM.x8 R12, tmem[UR7+0x40] ;  /* 0x00004007000c79ee */ /* 0x000e6600081c0000 */
[----:B------:R-:W-:-:S04]  /*2ec0*/  IMAD R49, R24, 0x10, R38 ;  /* 0x0000001018317824 */ /* 0x000fc800078e0226 */
[C---:B------:R-:W-:Y:S01]  /*2ed0*/  IMAD.IADD R49, R0.reuse, 0x1, R49 ;  /* 0x0000000100317824 */ /* 0x040fe200078e0231 */
[----:B------:R-:W-:Y:S01]  /*2ee0*/  NOP ;  /* 0x0000000000007918 */ /* 0x000fe20000000000 */
[----:B-1----:R-:W1:Y:S01]  /*2ef0*/  LDTM.x8 R4, tmem[UR7+0x48] ;  /* 0x00004807000479ee */ /* 0x002e6200081c0000 */
[----:B------:R-:W-:Y:S01]  /*2f00*/  F2FP.BF16.F32.PACK_AB R44, R13, R12 ;  /* 0x0000000c0d2c723e */ /* 0x000fe200000010ff */
[----:B------:R-:W-:Y:S01]  /*2f10*/  IMAD R13, R27, 0x10, R38 ;  /* 0x000000101b0d7824 */ /* 0x000fe200078e0226 */
[----:B------:R-:W-:Y:S02]  /*2f20*/  F2FP.BF16.F32.PACK_AB R45, R15, R14 ;  /* 0x0000000e0f2d723e */ /* 0x000fe400000010ff */
[----:B------:R-:W-:Y:S01]  /*2f30*/  F2FP.BF16.F32.PACK_AB R46, R17, R16 ;  /* 0x00000010112e723e */ /* 0x000fe200000010ff */
[----:B------:R-:W-:Y:S01]  /*2f40*/  IMAD.IADD R36, R0, 0x1, R13 ;  /* 0x0000000100247824 */ /* 0x000fe200078e020d */
[----:B------:R-:W-:-:S05]  /*2f50*/  F2FP.BF16.F32.PACK_AB R47, R19, R18 ;  /* 0x00000012132f723e */ /* 0x000fca00000010ff */
[----:B------:R2:W-:Y:S01]  /*2f60*/  STS.128 [R36], R44 ;  /* 0x0000002c24007388 */ /* 0x0005e20000000c00 */
        /* <DEDUP_REMOVED lines=11> */
[----:B------:R-:W-:Y:S02]  /*3020*/  F2FP.BF16.F32.PACK_AB R12, R13, R12 ;  /* 0x0000000c0d0c723e */ /* 0x000fe400000010ff */
[----:B------:R-:W-:Y:S02]  /*3030*/  F2FP.BF16.F32.PACK_AB R13, R15, R14 ;  /* 0x0000000e0f0d723e */ /* 0x000fe400000010ff */
[----:B------:R-:W-:Y:S01]  /*3040*/  F2FP.BF16.F32.PACK_AB R14, R17, R16 ;  /* 0x00000010110e723e */ /* 0x000fe200000010ff */
[----:B------:R-:W-:Y:S01]  /*3050*/  IMAD R17, R25, 0x10, R38 ;  /* 0x0000001019117824 */ /* 0x000fe200078e0226 */
[----:B------:R-:W-:-:S03]  /*3060*/  F2FP.BF16.F32.PACK_AB R15, R19, R18 ;  /* 0x00000012130f723e */ /* 0x000fc600000010ff */
[----:B------:R-:W-:-:S05]  /*3070*/  IMAD.IADD R38, R0, 0x1, R17 ;  /* 0x0000000100267824 */ /* 0x000fca00078e0211 */
        /* <DEDUP_REMOVED lines=23> */
.L_x_43:
[----:B------:R-:W-:Y:S05]  /*31f0*/  BSYNC.RECONVERGENT B0 ;  /* 0x0000000000007941 */ /* 0x000fea0003800200 */
.L_x_42:
[----:B------:R-:W-:-:S04]  /*3200*/  DEPBAR.LE SB0, 0x1 ;  /* 0x000080400000791a */ /* 0x000fc80000000000 */
.L_x_41:
[----:B------:R-:W-:Y:S06]  /*3210*/  BAR.SYNC.DEFER_BLOCKING 0x8, 0x80 ;  /* 0x0202000000007b1d */ /* 0x000fec0000010000 */
[----:B--2---:R-:W1:Y:S01]  /*3220*/  LDTM.x8 R12, tmem[UR7+0x60] ;  /* 0x00006007000c79ee */ /* 0x004e6200081c0000 */
[----:B------:R-:W-:Y:S01]  /*3230*/  NOP ;  /* 0x0000000000007918 */ /* 0x000fe20000000000 */
[----:B-1----:R-:W1:Y:S01]  /*3240*/  LDTM.x8 R4, tmem[UR7+0x68] ;  /* 0x00006807000479ee */ /* 0x002e6200081c0000 */
[----:B------:R-:W-:Y:S02]  /*3250*/  F2FP.BF16.F32.PACK_AB R44, R13, R12 ;  /* 0x0000000c0d2c723e */ /* 0x000fe400000010ff */
[----:B------:R-:W-:-:S02]  /*3260*/  F2FP.BF16.F32.PACK_AB R45, R15, R14 ;  /* 0x0000000e0f2d723e */ /* 0x000fc400000010ff */
        /* <DEDUP_REMOVED lines=39> */
.L_x_46:
[----:B------:R-:W-:Y:S05]  /*34e0*/  BSYNC.RECONVERGENT B0 ;  /* 0x0000000000007941 */ /* 0x000fea0003800200 */
.L_x_45:
[----:B------:R-:W-:-:S04]  /*34f0*/  DEPBAR.LE SB0, 0x1 ;  /* 0x000080400000791a */ /* 0x000fc80000000000 */
.L_x_44:
        /* <DEDUP_REMOVED lines=45> */
.L_x_49:
[----:B------:R-:W-:Y:S05]  /*37d0*/  BSYNC.RECONVERGENT B0 ;  /* 0x0000000000007941 */ /* 0x000fea0003800200 */
.L_x_48:
[----:B------:R-:W-:-:S04]  /*37e0*/  DEPBAR.LE SB0, 0x1 ;  /* 0x000080400000791a */ /* 0x000fc80000000000 */
.L_x_47:
        /* <DEDUP_REMOVED lines=45> */
.L_x_52:
[----:B------:R-:W-:Y:S05]  /*3ac0*/  BSYNC.RECONVERGENT B0 ;  /* 0x0000000000007941 */ /* 0x000fea0003800200 */
.L_x_51:
[----:B------:R-:W-:-:S04]  /*3ad0*/  DEPBAR.LE SB0, 0x1 ;  /* 0x000080400000791a */ /* 0x000fc80000000000 */
.L_x_50:
[----:B------:R-:W-:Y:S01]  /*3ae0*/  BAR.SYNC.DEFER_BLOCKING 0x8, 0x80 ;  /* 0x0202000000007b1d */ /* 0x000fe20000010000 */
[----:B------:R-:W-:-:S05]  /*3af0*/  VIADD R2, R2, 0x31870 ;  /* 0x0003187002027836 */ /* 0x000fca0000000000 */
[----:B------:R-:W-:Y:S01]  /*3b00*/  PRMT R2, RZ, 0x654, R2 ;  /* 0x00000654ff027816 */ /* 0x000fe20000000002 */
[----:B--2---:R-:W1:Y:S01]  /*3b10*/  LDTM.x8 R12, tmem[UR7+0xc0] ;  /* 0x0000c007000c79ee */ /* 0x004e6200081c0000 */
        /* <DEDUP_REMOVED lines=27> */
[----:B------:R-:W-:Y:S01]  /*3cd0*/  NOP ;  /* 0x0000000000007918 */ /* 0x000fe20000000000 */
[----:B------:R2:W-:Y:S01]  /*3ce0*/  SYNCS.ARRIVE.TRANS64.RED.A1T0 RZ, [R2+URZ], RZ ;  /* 0x000000ff02ff79a7 */ /* 0x0005e200081004ff */
        /* <DEDUP_REMOVED lines=16> */
.L_x_54:
[----:B------:R-:W-:Y:S05]  /*3df0*/  BSYNC.RECONVERGENT B0 ;  /* 0x0000000000007941 */ /* 0x000fea0003800200 */
.L_x_53:
[----:B------:R-:W-:Y:S02]  /*3e00*/  IADD3 R23, PT, PT, R23, 0x8b, RZ ;  /* 0x0000008b17177810 */ /* 0x000fe40007ffe0ff */
[----:B------:R-:W-:Y:S01]  /*3e10*/  IADD3 R29, PT, PT, R29, 0x8b, RZ ;  /* 0x0000008b1d1d7810 */ /* 0x000fe20007ffe0ff */
[----:B------:R-:W-:Y:S06]  /*3e20*/  @P0 BRA `(.L_x_55) ;  /* 0xffffffe400800947 */ /* 0x000fec000383ffff */
.L_x_32:
[----:B------:R-:W-:-:S13]  /*3e30*/  ISETP.NE.AND P0, PT, R3, 0x3, PT ;  /* 0x000000030300780c */ /* 0x000fda0003f05270 */
[----:B------:R-:W-:Y:S05]  /*3e40*/  @P0 EXIT ;  /* 0x000000000000094d */ /* 0x000fea0003800000 */
[----:B------:R-:W-:Y:S05]  /*3e50*/  WARPSYNC.ALL ;  /* 0x0000000000007948 */ /* 0x000fea0003800000 */
[----:B------:R-:W-:Y:S01]  /*3e60*/  NOP ;  /* 0x0000000000007918 */ /* 0x000fe20000000000 */
[----:B------:R-:W1:Y:S01]  /*3e70*/  S2UR UR5, SR_CgaCtaId ;  /* 0x00000000000579c3 */ /* 0x000e620000008800 */
[----:B------:R-:W-:Y:S02]  /*3e80*/  UMOV UR4, 0x50 ;  /* 0x0000005000047882 */ /* 0x000fe40000000000 */
[----:B-1----:R-:W-:-:S09]  /*3e90*/  ULEA UR5, UR5, UR4, 0x18 ;  /* 0x0000000405057291 */ /* 0x002fd2000f8ec0ff */
[----:B--2---:R-:W1:Y:S02]  /*3ea0*/  LDS R2, [UR5] ;  /* 0x00000005ff027984 */ /* 0x004e640008000800 */
[----:B-1----:R-:W-:-:S04]  /*3eb0*/  LOP3.LUT R0, R2, 0xffff, RZ, 0xc0, !PT ;  /* 0x0000ffff02007812 */ /* 0x002fc800078ec0ff */
[----:B------:R-:W-:-:S13]  /*3ec0*/  ISETP.NE.AND P0, PT, R0, 0xffff, PT ;  /* 0x0000ffff0000780c */ /* 0x000fda0003f05270 */
[----:B------:R-:W-:Y:S05]  /*3ed0*/  @P0 BRA `(.L_x_56) ;  /* 0x0000000000480947 */ /* 0x000fea0003800000 */
[----:B------:R-:W-:-:S04]  /*3ee0*/  SHF.R.U32.HI R0, RZ, 0x10, R2 ;  /* 0x00000010ff007819 */ /* 0x000fc80000011602 */
[----:B------:R-:W-:-:S04]  /*3ef0*/  LOP3.LUT R0, R0, 0x1, RZ, 0xc0, !PT ;  /* 0x0000000100007812 */ /* 0x000fc800078ec0ff */
[----:B------:R-:W-:-:S13]  /*3f00*/  ISETP.NE.AND P0, PT, R0, 0x1, PT ;  /* 0x000000010000780c */ /* 0x000fda0003f05270 */
[----:B------:R-:W-:Y:S05]  /*3f10*/  @P0 BRA `(.L_x_57) ;  /* 0x00000000002c0947 */ /* 0x000fea0003800000 */
[----:B------:R-:W1:Y:S01]  /*3f20*/  S2R R0, SR_LANEID ;  /* 0x0000000000007919 */ /* 0x000e620000000000 */
[----:B------:R-:W-:Y:S01]  /*3f30*/  IMAD.MOV.U32 R2, RZ, RZ, -0x20000 ;  /* 0xfffe0000ff027424 */ /* 0x000fe200078e00ff */
[----:B------:R-:W-:Y:S02]  /*3f40*/  VOTEU.ANY UR6, UPT, PT ;  /* 0x0000000000067886 */ /* 0x000fe400038e0100 */
[----:B------:R-:W-:Y:S01]  /*3f50*/  UFLO.U32 UR6, UR6 ;  /* 0x00000006000672bd */ /* 0x000fe200080e0000 */
[----:B------:R-:W2:Y:S05]  /*3f60*/  REDUX UR4, R2 ;  /* 0x00000000020473c4 */ /* 0x000eaa0000000000 */
[----:B-1----:R-:W-:-:S02]  /*3f70*/  ISETP.EQ.U32.AND P0, PT, R0, UR6, PT ;  /* 0x0000000600007c0c */ /* 0x002fc4000bf02070 */
[----:B--2---:R-:W-:Y:S01]  /*3f80*/  MOV R0, UR4 ;  /* 0x0000000400007c02 */ /* 0x004fe20008000f00 */
[----:B------:R-:W-:-:S05]  /*3f90*/  UMOV UR4, 0xfffe0000 ;  /* 0xfffe000000047882 */ /* 0x000fca0000000000 */
[----:B------:R1:W-:Y:S05]  /*3fa0*/  UTCATOMSWS.AND URZ, UR4 ;  /* 0x0000000400ff79e3 */ /* 0x0003ea0008000000 */
[----:B------:R1:W-:Y:S01]  /*3fb0*/  @P0 ATOMS.AND RZ, [UR5], R0 ;  /* 0x00000000ffff098c */ /* 0x0003e2000a800005 */
[----:B------:R-:W-:Y:S05]  /*3fc0*/  BRA `(.L_x_58) ;  /* 0x0000000000147947 */ /* 0x000fea0003800000 */
.L_x_57:
[----:B------:R-:W-:Y:S02]  /*3fd0*/  MOV R2, 0x3ff0 ;  /* 0x00003ff000027802 */ /* 0x000fe40000000f00 */
[----:B------:R-:W-:Y:S05]  /*3fe0*/  CALL.REL.NOINC `($__internal_0_$__cuda_sm10x_tcgen05_guardrail_trap_col_being_dealloced_not_returned_by_alloc) ;  /* 0x0000000400047944 */ /* 0x000fea0003c00000 */
[----:B------:R-:W-:Y:S05]  /*3ff0*/  BRA `(.L_x_58) ;  /* 0x0000000000087947 */ /* 0x000fea0003800000 */
.L_x_56:
[----:B------:R-:W-:Y:S02]  /*4000*/  MOV R2, 0x4020 ;  /* 0x0000402000027802 */ /* 0x000fe40000000f00 */
[----:B------:R-:W-:Y:S05]  /*4010*/  CALL.REL.NOINC `($__internal_2_$__cuda_sm10x_tcgen05_guardrail_trap_unallocated_columns_being_dealloced) ;  /* 0x0000000400107944 */ /* 0x000fea0003c00000 */
.L_x_58:
[----:B------:R-:W-:Y:S01]  /*4020*/  NOP ;  /* 0x0000000000007918 */ /* 0x000fe20000000000 */
[----:B-1----:R-:W-:Y:S05]  /*4030*/  EXIT ;  /* 0x000000000000794d */ /* 0x002fea0003800000 */
.L_x_14:
[----:B------:R-:W-:-:S07]  /*4040*/  MOV R4, R5 ;  /* 0x0000000500047202 */ /* 0x000fce0000000f00 */
.L_x_59:
[----:B-1----:R1:W2:Y:S02]  /*4050*/  SYNCS.PHASECHK.TRANS64.TRYWAIT P0, [R2+URZ+0x31800], R5 ;  /* 0x03180005020075a7 */ /* 0x0022a400080011ff */
[----:B--2---:R-:W-:Y:S05]  /*4060*/  @!P0 NANOSLEEP.SYNCS 0x989680 ;  /* 0x009896800000895d */ /* 0x004fea0003900000 */
[----:B------:R-:W2:Y:S02]  /*4070*/  @!P0 SYNCS.PHASECHK.TRANS64 P0, [R2+URZ+0x31800], R5 ;  /* 0x03180005020085a7 */ /* 0x000ea400080010ff */
[----:B--2---:R-:W-:Y:S05]  /*4080*/  @!P0 BRA `(.L_x_59) ;  /* 0xfffffffc00f08947 */ /* 0x004fea000383ffff */
[----:B------:R-:W-:Y:S05]  /*4090*/  BRA `(.L_x_60) ;  /* 0xffffffc800687947 */ /* 0x000fea000383ffff */
.L_x_18:
[----:B------:R-:W-:Y:S02]  /*40a0*/  MOV R8, UR10 ;  /* 0x0000000a00087c02 */ /* 0x000fe40008000f00 */
[----:B------:R-:W-:Y:S02]  /*40b0*/  MOV R9, UR10 ;  /* 0x0000000a00097c02 */ /* 0x000fe40008000f00 */
[----:B------:R-:W-:-:S07]  /*40c0*/  MOV R0, UR9 ;  /* 0x0000000900007c02 */ /* 0x000fce0008000f00 */
.L_x_61:
[----:B-1----:R1:W2:Y:S02]  /*40d0*/  SYNCS.PHASECHK.TRANS64.TRYWAIT P0, [R0+URZ+0x31870], R9 ;  /* 0x03187009000075a7 */ /* 0x0022a400080011ff */
[----:B--2---:R-:W-:Y:S05]  /*40e0*/  @!P0 NANOSLEEP.SYNCS 0x989680 ;  /* 0x009896800000895d */ /* 0x004fea0003900000 */
[----:B------:R-:W2:Y:S02]  /*40f0*/  @!P0 SYNCS.PHASECHK.TRANS64 P0, [R0+URZ+0x31870], R9 ;  /* 0x03187009000085a7 */ /* 0x000ea400080010ff */
[----:B--2---:R-:W-:Y:S05]  /*4100*/  @!P0 BRA `(.L_x_61) ;  /* 0xfffffffc00f08947 */ /* 0x004fea000383ffff */
[----:B------:R-:W-:Y:S05]  /*4110*/  BRA `(.L_x_62) ;  /* 0xffffffcc00f47947 */ /* 0x000fea000383ffff */
.L_x_19:
[----:B------:R-:W-:Y:S02]  /*4120*/  MOV R2, UR10 ;  /* 0x0000000a00027c02 */ /* 0x000fe40008000f00 */
[----:B------:R-:W-:Y:S07]  /*4130*/  MOV R8, R9 ;  /* 0x0000000900087202 */ /* 0x000fee0000000f00 */
.L_x_63:
[----:B-1----:R1:W2:Y:S02]  /*4140*/  SYNCS.PHASECHK.TRANS64.TRYWAIT P0, [R2+URZ+0x31840], R9 ;  /* 0x03184009020075a7 */ /* 0x0022a400080011ff */
[----:B--2---:R-:W-:Y:S05]  /*4150*/  @!P0 NANOSLEEP.SYNCS 0x989680 ;  /* 0x009896800000895d */ /* 0x004fea0003900000 */
[----:B------:R-:W2:Y:S02]  /*4160*/  @!P0 SYNCS.PHASECHK.TRANS64 P0, [R2+URZ+0x31840], R9 ;  /* 0x03184009020085a7 */ /* 0x000ea400080010ff */
[----:B--2---:R-:W-:Y:S05]  /*4170*/  @!P0 BRA `(.L_x_63) ;  /* 0xfffffffc00f08947 */ /* 0x004fea000383ffff */
[----:B------:R-:W-:Y:S05]  /*4180*/  BRA `(.L_x_64) ;  /* 0xffffffcc00f87947 */ /* 0x000fea000383ffff */
.L_x_21:
[----:B------:R-:W-:Y:S02]  /*4190*/  MOV R2, UR13 ;  /* 0x0000000d00027c02 */ /* 0x000fe40008000f00 */
[----:B------:R-:W-:Y:S07]  /*41a0*/  MOV R8, R9 ;  /* 0x0000000900087202 */ /* 0x000fee0000000f00 */
.L_x_65:
[----:B-1----:R1:W2:Y:S02]  /*41b0*/  SYNCS.PHASECHK.TRANS64.TRYWAIT P0, [R2+URZ+0x31840], R9 ;  /* 0x03184009020075a7 */ /* 0x0022a400080011ff */
[----:B--2---:R-:W-:Y:S05]  /*41c0*/  @!P0 NANOSLEEP.SYNCS 0x989680 ;  /* 0x009896800000895d */ /* 0x004fea0003900000 */
[----:B------:R-:W2:Y:S02]  /*41d0*/  @!P0 SYNCS.PHASECHK.TRANS64 P0, [R2+URZ+0x31840], R9 ;  /* 0x03184009020085a7 */ /* 0x000ea400080010ff */
[----:B--2---:R-:W-:Y:S05]  /*41e0*/  @!P0 BRA `(.L_x_65) ;  /* 0xfffffffc00f08947 */ /* 0x004fea000383ffff */
[----:B------:R-:W-:Y:S05]  /*41f0*/  BRA `(.L_x_66) ;  /* 0xffffffd000d07947 */ /* 0x000fea000383ffff */
.L_x_25:
[----:B------:R-:W-:-:S04]  /*4200*/  SHF.L.U32 R4, R9, 0x1f, RZ ;  /* 0x0000001f09047819 */ /* 0x000fc800000006ff */
[----:B------:R-:W-:-:S07]  /*4210*/  MOV R5, R4 ;  /* 0x0000000400057202 */ /* 0x000fce0000000f00 */
.L_x_67:
[----:B-1----:R1:W2:Y:S02]  /*4220*/  SYNCS.PHASECHK.TRANS64.TRYWAIT P0, [R3+URZ+0x31820], R5 ;  /* 0x03182005030075a7 */ /* 0x0022a400080011ff */
[----:B--2---:R-:W-:Y:S05]  /*4230*/  @!P0 NANOSLEEP.SYNCS 0x989680 ;  /* 0x009896800000895d */ /* 0x004fea0003900000 */
[----:B------:R-:W2:Y:S02]  /*4240*/  @!P0 SYNCS.PHASECHK.TRANS64 P0, [R3+URZ+0x31820], R5 ;  /* 0x03182005030085a7 */ /* 0x000ea400080010ff */
[----:B--2---:R-:W-:Y:S05]  /*4250*/  @!P0 BRA `(.L_x_67) ;  /* 0xfffffffc00f08947 */ /* 0x004fea000383ffff */
[----:B------:R-:W-:Y:S05]  /*4260*/  BRA `(.L_x_68) ;  /* 0xffffffd800287947 */ /* 0x000fea000383ffff */
.L_x_26:
[----:B-1----:R-:W-:-:S07]  /*4270*/  MOV R5, R4 ;  /* 0x0000000400057202 */ /* 0x002fce0000000f00 */
.L_x_69:
[----:B-1----:R1:W2:Y:S02]  /*4280*/  SYNCS.PHASECHK.TRANS64.TRYWAIT P0, [R3+URZ+0x31828], R5 ;  /* 0x03182805030075a7 */ /* 0x0022a400080011ff */
[----:B--2---:R-:W-:Y:S05]  /*4290*/  @!P0 NANOSLEEP.SYNCS 0x989680 ;  /* 0x009896800000895d */ /* 0x004fea0003900000 */
[----:B------:R-:W2:Y:S02]  /*42a0*/  @!P0 SYNCS.PHASECHK.TRANS64 P0, [R3+URZ+0x31828], R5 ;  /* 0x03182805030085a7 */ /* 0x000ea400080010ff */
[----:B--2---:R-:W-:Y:S05]  /*42b0*/  @!P0 BRA `(.L_x_69) ;  /* 0xfffffffc00f08947 */ /* 0x004fea000383ffff */
[----:B------:R-:W-:Y:S05]  /*42c0*/  BRA `(.L_x_70) ;  /* 0xffffffd800b87947 */ /* 0x000fea000383ffff */
.L_x_27:
[----:B-1----:R-:W-:-:S07]  /*42d0*/  MOV R5, R4 ;  /* 0x0000000400057202 */ /* 0x002fce0000000f00 */
.L_x_71:
[----:B-1----:R1:W2:Y:S02]  /*42e0*/  SYNCS.PHASECHK.TRANS64.TRYWAIT P0, [R3+URZ+0x31830], R5 ;  /* 0x03183005030075a7 */ /* 0x0022a400080011ff */
[----:B--2---:R-:W-:Y:S05]  /*42f0*/  @!P0 NANOSLEEP.SYNCS 0x989680 ;  /* 0x009896800000895d */ /* 0x004fea0003900000 */
[----:B------:R-:W2:Y:S02]  /*4300*/  @!P0 SYNCS.PHASECHK.TRANS64 P0, [R3+URZ+0x31830], R5 ;  /* 0x03183005030085a7 */ /* 0x000ea400080010ff */
[----:B--2---:R-:W-:Y:S05]  /*4310*/  @!P0 BRA `(.L_x_71) ;  /* 0xfffffffc00f08947 */ /* 0x004fea000383ffff */
[----:B------:R-:W-:Y:S05]  /*4320*/  BRA `(.L_x_72) ;  /* 0xffffffd800f87947 */ /* 0x000fea000383ffff */
.L_x_28:
[-C--:B------:R-:W-:Y:S02]  /*4330*/  MOV R20, R4.reuse ;  /* 0x0000000400147202 */ /* 0x080fe40000000f00 */
[----:B------:R-:W-:-:S07]  /*4340*/  MOV R21, R4 ;  /* 0x0000000400157202 */ /* 0x000fce0000000f00 */
.L_x_73:
[----:B-1----:R1:W2:Y:S02]  /*4350*/  SYNCS.PHASECHK.TRANS64.TRYWAIT P0, [R3+URZ+0x31838], R21 ;  /* 0x03183815030075a7 */ /* 0x0022a400080011ff */
[----:B--2---:R-:W-:Y:S05]  /*4360*/  @!P0 NANOSLEEP.SYNCS 0x989680 ;  /* 0x009896800000895d */ /* 0x004fea0003900000 */
[----:B------:R-:W2:Y:S02]  /*4370*/  @!P0 SYNCS.PHASECHK.TRANS64 P0, [R3+URZ+0x31838], R21 ;  /* 0x03183815030085a7 */ /* 0x000ea400080010ff */
[----:B--2---:R-:W-:Y:S05]  /*4380*/  @!P0 BRA `(.L_x_73) ;  /* 0xfffffffc00f08947 */ /* 0x004fea000383ffff */
[----:B------:R-:W-:Y:S05]  /*4390*/  BRA `(.L_x_74) ;  /* 0xffffffdc00307947 */ /* 0x000fea000383ffff */
.L_x_33:
[----:B------:R-:W-:-:S07]  /*43a0*/  MOV R4, R5 ;  /* 0x0000000500047202 */ /* 0x000fce0000000f00 */
.L_x_75:
[----:B-1----:R1:W2:Y:S02]  /*43b0*/  SYNCS.PHASECHK.TRANS64.TRYWAIT P2, [R2+URZ+0x31860], R5 ;  /* 0x03186005020075a7 */ /* 0x0022a400080411ff */
[----:B--2---:R-:W-:Y:S05]  /*43c0*/  @!P2 NANOSLEEP.SYNCS 0x989680 ;  /* 0x009896800000a95d */ /* 0x004fea0003900000 */
[----:B------:R-:W2:Y:S02]  /*43d0*/  @!P2 SYNCS.PHASECHK.TRANS64 P2, [R2+URZ+0x31860], R5 ;  /* 0x031860050200a5a7 */ /* 0x000ea400080410ff */
[----:B--2---:R-:W-:Y:S05]  /*43e0*/  @!P2 BRA `(.L_x_75) ;  /* 0xfffffffc00f0a947 */ /* 0x004fea000383ffff */
[----:B------:R-:W-:Y:S05]  /*43f0*/  BRA `(.L_x_76) ;  /* 0xffffffe0005c7947 */ /* 0x000fea000383ffff */
        .weak           $__internal_0_$__cuda_sm10x_tcgen05_guardrail_trap_col_being_dealloced_not_returned_by_alloc
        .type           $__internal_0_$__cuda_sm10x_tcgen05_guardrail_trap_col_being_dealloced_not_returned_by_alloc,@function
        .size           $__internal_0_$__cuda_sm10x_tcgen05_guardrail_trap_col_being_dealloced_not_returned_by_alloc,($__internal_1_$__cuda_sm10x_tcgen05_guardrail_trap_phase_invalid_during_alloc - $__internal_0_$__cuda_sm10x_tcgen05_guardrail_trap_col_being_dealloced_not_returned_by_alloc)
$__internal_0_$__cuda_sm10x_tcgen05_guardrail_trap_col_being_dealloced_not_returned_by_alloc:
[----:B------:R-:W-:Y:S05]  /*4400*/  BPT.TRAP 0x1 ;  /* 0x000000040000795c */ /* 0x000fea0000300000 */
[----:B------:R-:W-:-:S04]  /*4410*/  HFMA2 R3, -RZ, RZ, 0, 0 ;  /* 0x00000000ff037431 */ /* 0x000fc800000001ff */
[----:B------:R-:W-:Y:S05]  /*4420*/  RET.REL.NODEC R2 `(_ZN9deep_gemm24sm100_fp8_gemm_1d1d_implILN4cute4UMMA5MajorE0ELS3_0ELj0ELj4096ELj7168ELj128ELj224ELj128ELj1ELj128ELj128ELj64ELj4ELj128ELj128ELj1ELb0ELj139ELNS_8GemmTypeE0ELb0EN7cutlass10bfloat16_tENS_16EpilogueIdentityEEEvPijjj14CUtensorMap_stS9_S9_S9_S9_) ;  /* 0xffffffb802f47950 */ /* 0x000fea0003c3ffff */
        .weak           $__internal_1_$__cuda_sm10x_tcgen05_guardrail_trap_phase_invalid_during_alloc
        .type           $__internal_1_$__cuda_sm10x_tcgen05_guardrail_trap_phase_invalid_during_alloc,@function
        .size           $__internal_1_$__cuda_sm10x_tcgen05_guardrail_trap_phase_invalid_during_alloc,($__internal_2_$__cuda_sm10x_tcgen05_guardrail_trap_unallocated_columns_being_dealloced - $__internal_1_$__cuda_sm10x_tcgen05_guardrail_trap_phase_invalid_during_alloc)
$__internal_1_$__cuda_sm10x_tcgen05_guardrail_trap_phase_invalid_during_alloc:
[----:B------:R-:W-:Y:S05]  /*4430*/  BPT.TRAP 0x1 ;  /* 0x000000040000795c */ /* 0x000fea0000300000 */
[----:B------:R-:W-:-:S04]  /*4440*/  MOV R5, 0x0 ;  /* 0x0000000000057802 */ /* 0x000fc80000000f00 */
[----:B------:R-:W-:Y:S05]  /*4450*/  RET.REL.NODEC R4 `(_ZN9deep_gemm24sm100_fp8_gemm_1d1d_implILN4cute4UMMA5MajorE0ELS3_0ELj0ELj4096ELj7168ELj128ELj224ELj128ELj1ELj128ELj128ELj64ELj4ELj128ELj128ELj1ELb0ELj139ELNS_8GemmTypeE0ELb0EN7cutlass10bfloat16_tENS_16EpilogueIdentityEEEvPijjj14CUtensorMap_stS9_S9_S9_S9_) ;  /* 0xffffffb804e87950 */ /* 0x000fea0003c3ffff */
        .weak           $__internal_2_$__cuda_sm10x_tcgen05_guardrail_trap_unallocated_columns_being_dealloced
        .type           $__internal_2_$__cuda_sm10x_tcgen05_guardrail_trap_unallocated_columns_being_dealloced,@function
        .size           $__internal_2_$__cuda_sm10x_tcgen05_guardrail_trap_unallocated_columns_being_dealloced,($__internal_3_$__cuda_sm20_div_u16 - $__internal_2_$__cuda_sm10x_tcgen05_guardrail_trap_unallocated_columns_being_dealloced)
$__internal_2_$__cuda_sm10x_tcgen05_guardrail_trap_unallocated_columns_being_dealloced:
[----:B------:R-:W-:Y:S05]  /*4460*/  BPT.TRAP 0x1 ;  /* 0x000000040000795c */ /* 0x000fea0000300000 */
[----:B------:R-:W-:-:S04]  /*4470*/  HFMA2 R3, -RZ, RZ, 0, 0 ;  /* 0x00000000ff037431 */ /* 0x000fc800000001ff */
[----:B------:R-:W-:Y:S05]  /*4480*/  RET.REL.NODEC R2 `(_ZN9deep_gemm24sm100_fp8_gemm_1d1d_implILN4cute4UMMA5MajorE0ELS3_0ELj0ELj4096ELj7168ELj128ELj224ELj128ELj1ELj128ELj128ELj64ELj4ELj128ELj128ELj1ELb0ELj139ELNS_8GemmTypeE0ELb0EN7cutlass10bfloat16_tENS_16EpilogueIdentityEEEvPijjj14CUtensorMap_stS9_S9_S9_S9_) ;  /* 0xffffffb802dc7950 */ /* 0x000fea0003c3ffff */
        .weak           $__internal_3_$__cuda_sm20_div_u16
        .type           $__internal_3_$__cuda_sm20_div_u16,@function
        .size           $__internal_3_$__cuda_sm20_div_u16,(.L_x_81 - $__internal_3_$__cuda_sm20_div_u16)
$__internal_3_$__cuda_sm20_div_u16:
[----:B------:R-:W1:Y:S01]  /*4490*/  I2F.U16 R8, R35 ;  /* 0x0000002300087306 */ /* 0x000e620000101000 */
[----:B------:R-:W-:-:S07]  /*44a0*/  IMAD.MOV.U32 R5, RZ, RZ, 0x4b800000 ;  /* 0x4b800000ff057424 */ /* 0x000fce00078e00ff */
[----:B------:R-:W-:Y:S01]  /*44b0*/  I2F.U16.RZ R7, R7 ;  /* 0x0000000700077306 */ /* 0x000fe2000010d000 */
[C---:B-1----:R-:W-:Y:S02]  /*44c0*/  FSETP.GEU.AND P1, PT, |R8|.reuse, 1.175494350822287508e-38, PT ;  /* 0x008000000800780b */ /* 0x042fe40003f2e200 */
[----:B------:R-:W-:Y:S02]  /*44d0*/  FSETP.GT.AND P2, PT, |R8|, 8.50705917302346158658e+37, PT ;  /* 0x7e8000000800780b */ /* 0x000fe40003f44200 */
[----:B------:R-:W-:Y:S02]  /*44e0*/  FSEL R5, R5, 1, !P1 ;  /* 0x3f80000005057808 */ /* 0x000fe40004800000 */
[----:B------:R-:W-:Y:S02]  /*44f0*/  ISETP.NE.U32.AND P1, PT, R35, RZ, PT ;  /* 0x000000ff2300720c */ /* 0x000fe40003f25070 */
[----:B------:R-:W-:-:S05]  /*4500*/  FSEL R5, R5, 0.25, !P2 ;  /* 0x3e80000005057808 */ /* 0x000fca0005000000 */
[----:B------:R-:W-:-:S06]  /*4510*/  FMUL R8, R8, R5 ;  /* 0x0000000508087220 */ /* 0x000fcc0000400000 */
[----:B------:R-:W1:Y:S02]  /*4520*/  MUFU.RCP R8, R8 ;  /* 0x0000000800087308 */ /* 0x000e640000001000 */
[----:B-1----:R-:W-:-:S04]  /*4530*/  FMUL R10, R5, R8 ;  /* 0x00000008050a7220 */ /* 0x002fc80000400000 */
[----:B------:R-:W-:-:S04]  /*4540*/  VIADD R10, R10, 0x2 ;  /* 0x000000020a0a7836 */ /* 0x000fc80000000000 */
[----:B------:R-:W-:Y:S01]  /*4550*/  FMUL.RZ R10, R7, R10 ;  /* 0x0000000a070a7220 */ /* 0x000fe2000040c000 */
[----:B------:R-:W-:-:S03]  /*4560*/  IMAD.MOV.U32 R7, RZ, RZ, 0x0 ;  /* 0x00000000ff077424 */ /* 0x000fc600078e00ff */
[----:B------:R-:W1:Y:S02]  /*4570*/  F2I.U32.TRUNC.NTZ R36, R10 ;  /* 0x0000000a00247305 */ /* 0x000e64000020f000 */
[----:B-1----:R-:W-:Y:S02]  /*4580*/  LOP3.LUT R36, R36, 0xffff, RZ, 0xc0, !PT ;  /* 0x0000ffff24247812 */ /* 0x002fe400078ec0ff */
[----:B------:R-:W-:Y:S01]  /*4590*/  @!P1 MOV R36, 0xffffffff ;  /* 0xffffffff00249802 */ /* 0x000fe20000000f00 */
[----:B------:R-:W-:Y:S06]  /*45a0*/  RET.REL.NODEC R6 `(_ZN9deep_gemm24sm100_fp8_gemm_1d1d_implILN4cute4UMMA5MajorE0ELS3_0ELj0ELj4096ELj7168ELj128ELj224ELj128ELj1ELj128ELj128ELj64ELj4ELj128ELj128ELj1ELb0ELj139ELNS_8GemmTypeE0ELb0EN7cutlass10bfloat16_tENS_16EpilogueIdentityEEEvPijjj14CUtensorMap_stS9_S9_S9_S9_) ;  /* 0xffffffb806947950 */ /* 0x000fec0003c3ffff */
.L_x_77:
[----:B------:R-:W-:-:S00]  /*45b0*/  BRA `(.L_x_77) ;  /* 0xfffffffc00fc7947 */ /* 0x000fc0000383ffff */
[----:B------:R-:W-:-:S00]  /*45c0*/  NOP ;  /* 0x0000000000007918 */ /* 0x000fc00000000000 */
        /* <DEDUP_REMOVED lines=11> */
.L_x_81:


//--------------------- .nv.shared._ZN9deep_gemm24sm100_fp8_gemm_1d1d_implILN4cute4UMMA5MajorE0ELS3_0ELj0ELj4096ELj7168ELj128ELj224ELj128ELj1ELj128ELj128ELj64ELj4ELj128ELj128ELj1ELb0ELj139ELNS_8GemmTypeE0ELb0EN7cutlass10bfloat16_tENS_16EpilogueIdentityEEEvPijjj14CUtensorMap_stS9_S9_S9_S9_ --------------------------
	.section	.nv.shared._ZN9deep_gemm24sm100_fp8_gemm_1d1d_implILN4cute4UMMA5MajorE0ELS3_0ELj0ELj4096ELj7168ELj128ELj224ELj128ELj1ELj128ELj128ELj64ELj4ELj128ELj128ELj1ELb0ELj139ELNS_8GemmTypeE0ELb0EN7cutlass10bfloat16_tENS_16EpilogueIdentityEEEvPijjj14CUtensorMap_stS9_S9_S9_S9_,"aw",@nobits
	.sectionflags	@""
	.align	1024
	.zero		1024


//--------------------- .nv.shared.reserved.0     --------------------------
	.section	.nv.shared.reserved.0,"aw",@nobits
	.align	8
	.weak		__nv_reservedSMEM_offset_0_alias
	.size		__nv_reservedSMEM_offset_0_alias, 0, 64
	.other		__nv_reservedSMEM_offset_0_alias,@"STO_CUDA_RESERVED_SHARED STV_DEFAULT"
__nv_reservedSMEM_offset_0_alias:
	.zero		0
.nv.shared.reserved.0:
	.zero		64
	.weak		__nv_reservedSMEM_allocation_phase
	.type		__nv_reservedSMEM_allocation_phase,@object
	.size		__nv_reservedSMEM_allocation_phase,(.L_0 - __nv_reservedSMEM_allocation_phase)
__nv_reservedSMEM_allocation_phase:
	.zero		1
.L_0:
	.zero		7
	.weak		__nv_reservedSMEM_devtool_atexit_pc
	.type		__nv_reservedSMEM_devtool_atexit_pc,@object
	.size		__nv_reservedSMEM_devtool_atexit_pc,(__nv_reservedSMEM_allocation_mask - __nv_reservedSMEM_devtool_atexit_pc)
__nv_reservedSMEM_devtool_atexit_pc:
	.zero		8
	.weak		__nv_reservedSMEM_allocation_mask
	.type		__nv_reservedSMEM_allocation_mask,@object
	.size		__nv_reservedSMEM_allocation_mask,(.L_2 - __nv_reservedSMEM_allocation_mask)
__nv_reservedSMEM_allocation_mask:
	.zero		4
.L_2:


//--------------------- .nv.global                --------------------------
	.section	.nv.global,"aw",@nobits
.nv.global:
	.type		_ZN47_INTERNAL_a0a3b343_9_kernel_cu_240b30cd_28962154cute1_E,@object
	.size		_ZN47_INTERNAL_a0a3b343_9_kernel_cu_240b30cd_28962154cute1_E,(_ZN47_INTERNAL_a0a3b343_9_kernel_cu_240b30cd_28962154cuda3std3__45__cpo6cbeginE - _ZN47_INTERNAL_a0a3b343_9_kernel_cu_240b30cd_28962154cute1_E)
_ZN47_INTERNAL_a0a3b343_9_kernel_cu_240b30cd_28962154cute1_E:
	.zero		1
	.type		_ZN47_INTERNAL_a0a3b343_9_kernel_cu_240b30cd_28962154cuda3std3__45__cpo6cbeginE,@object
	.size		_ZN47_INTERNAL_a0a3b343_9_kernel_cu_240b30cd_28962154cuda3std3__45__cpo6cbeginE,(_ZN47_INTERNAL_a0a3b343_9_kernel_cu_240b30cd_28962154cuda3std3__48in_placeE - _ZN47_INTERNAL_a0a3b343_9_kernel_cu_240b30cd_28962154cuda3std3__45__cpo6cbeginE)
_ZN47_INTERNAL_a0a3b343_9_kernel_cu_240b30cd_28962154cuda3std3__45__cpo6cbeginE:
	.zero		1
	.type		_ZN47_INTERNAL_a0a3b343_9_kernel_cu_240b30cd_28962154cuda3std3__48in_placeE,@object
	.size		_ZN47_INTERNAL_a0a3b343_9_kernel_cu_240b30cd_28962154cuda3std3__48in_placeE,(_ZN47_INTERNAL_a0a3b343_9_kernel_cu_240b30cd_28962154cuda3std6ranges3__45__cpo9iter_moveE - _ZN47_INTERNAL_a0a3b343_9_kernel_cu_240b30cd_28962154cuda3std3__48in_placeE)
_ZN47_INTERNAL_a0a3b343_9_kernel_cu_240b30cd_28962154cuda3std3__48in_placeE:
	.zero		1
	.type		_ZN47_INTERNAL_a0a3b343_9_kernel_cu_240b30cd_28962154cuda3std6ranges3__45__cpo9iter_moveE,@object
	.size		_ZN47_INTERNAL_a0a3b343_9_kernel_cu_240b30cd_28962154cuda3std6ranges3__45__cpo9iter_moveE,(_ZN47_INTERNAL_a0a3b343_9_kernel_cu_240b30cd_28962154cuda3std3__45__cpo5beginE - _ZN47_INTERNAL_a0a3b343_9_kernel_cu_240b30cd_28962154cuda3std6ranges3__45__cpo9iter_moveE)
_ZN47_INTERNAL_a0a3b343_9_kernel_cu_240b30cd_28962154cuda3std6ranges3__45__cpo9iter_moveE:
	.zero		1
	.type		_ZN47_INTERNAL_a0a3b343_9_kernel_cu_240b30cd_28962154cuda3std3__45__cpo5beginE,@object
	.size		_ZN47_INTERNAL_a0a3b343_9_kernel_cu_240b30cd_28962154cuda3std3__45__cpo5beginE,(_ZN47_INTERNAL_a0a3b343_9_kernel_cu_240b30cd_28962154cuda3std3__449_GLOBAL__N__a0a3b343_9_kernel_cu_240b30cd_28962156ignoreE - _ZN47_INTERNAL_a0a3b343_9_kernel_cu_240b30cd_28962154cuda3std3__45__cpo5beginE)
_ZN47_INTERNAL_a0a3b343_9_kernel_cu_240b30cd_28962154cuda3std3__45__cpo5beginE:
	.zero		1
	.type		_ZN47_INTERNAL_a0a3b343_9_kernel_cu_240b30cd_28962154cuda3std3__449_GLOBAL__N__a0a3b343_9_kernel_cu_240b30cd_28962156ignoreE,@object
	.size		_ZN47_INTERNAL_a0a3b343_9_kernel_cu_240b30cd_28962154cuda3std3__449_GLOBAL__N__a0a3b343_9_kernel_cu_240b30cd_28962156ignoreE,(_ZN47_INTERNAL_a0a3b343_9_kernel_cu_240b30cd_28962154cute7productE - _ZN47_INTERNAL_a0a3b343_9_kernel_cu_240b30cd_28962154cuda3std3__449_GLOBAL__N__a0a3b343_9_kernel_cu_240b30cd_28962156ignoreE)
_ZN47_INTERNAL_a0a3b343_9_kernel_cu_240b30cd_28962154cuda3std3__449_GLOBAL__N__a0a3b343_9_kernel_cu_240b30cd_28962156ignoreE:
	.zero		1
	.type		_ZN47_INTERNAL_a0a3b343_9_kernel_cu_240b30cd_28962154cute7productE,@object
	.size		_ZN47_INTERNAL_a0a3b343_9_kernel_cu_240b30cd_28962154cute7productE,(_ZN47_INTERNAL_a0a3b343_9_kernel_cu_240b30cd_28962154cuda3std3__45__cpo3endE - _ZN47_INTERNAL_a0a3b343_9_kernel_cu_240b30cd_28962154cute7productE)
_ZN47_INTERNAL_a0a3b343_9_kernel_cu_240b30cd_28962154cute7productE:
	.zero		1
	.type		_ZN47_INTERNAL_a0a3b343_9_kernel_cu_240b30cd_28962154cuda3std3__45__cpo3endE,@object
	.size		_ZN47_INTERNAL_a0a3b343_9_kernel_cu_240b30cd_28962154cuda3std3__45__cpo3endE,(_ZN47_INTERNAL_a0a3b343_9_kernel_cu_240b30cd_28962154cuda3std3__419piecewise_constructE - _ZN47_INTERNAL_a0a3b343_9_kernel_cu_240b30cd_28962154cuda3std3__45__cpo3endE)
_ZN47_INTERNAL_a0a3b343_9_kernel_cu_240b30cd_28962154cuda3std3__45__cpo3endE:
	.zero		1
	.type		_ZN47_INTERNAL_a0a3b343_9_kernel_cu_240b30cd_28962154cuda3std3__419piecewise_constructE,@object
	.size		_ZN47_INTERNAL_a0a3b343_9_kernel_cu_240b30cd_28962154cuda3std3__419piecewise_constructE,(_ZN47_INTERNAL_a0a3b343_9_kernel_cu_240b30cd_28962154cuda3std3__45__cpo4cendE - _ZN47_INTERNAL_a0a3b343_9_kernel_cu_240b30cd_28962154cuda3std3__419piecewise_constructE)
_ZN47_INTERNAL_a0a3b343_9_kernel_cu_240b30cd_28962154cuda3std3__419piecewise_constructE:
	.zero		1
	.type		_ZN47_INTERNAL_a0a3b343_9_kernel_cu_240b30cd_28962154cuda3std3__45__cpo4cendE,@object
	.size		_ZN47_INTERNAL_a0a3b343_9_kernel_cu_240b30cd_28962154cuda3std3__45__cpo4cendE,(_ZN47_INTERNAL_a0a3b343_9_kernel_cu_240b30cd_28962154cuda3std6ranges3__45__cpo4swapE - _ZN47_INTERNAL_a0a3b343_9_kernel_cu_240b30cd_28962154cuda3std3__45__cpo4cendE)
_ZN47_INTERNAL_a0a3b343_9_kernel_cu_240b30cd_28962154cuda3std3__45__cpo4cendE:
	.zero		1
	.type		_ZN47_INTERNAL_a0a3b343_9_kernel_cu_240b30cd_28962154cuda3std6ranges3__45__cpo4swapE,@object
	.size		_ZN47_INTERNAL_a0a3b343_9_kernel_cu_240b30cd_28962154cuda3std6ranges3__45__cpo4swapE,(.L_10 - _ZN47_INTERNAL_a0a3b343_9_kernel_cu_240b30cd_28962154cuda3std6ranges3__45__cpo4swapE)
_ZN47_INTERNAL_a0a3b343_9_kernel_cu_240b30cd_28962154cuda3std6ranges3__45__cpo4swapE:
	.zero		1
.L_10:


//--------------------- .nv.constant0._ZN9deep_gemm24sm100_fp8_gemm_1d1d_implILN4cute4UMMA5MajorE0ELS3_0ELj0ELj4096ELj7168ELj128ELj224ELj128ELj1ELj128ELj128ELj64ELj4ELj128ELj128ELj1ELb0ELj139ELNS_8GemmTypeE0ELb0EN7cutlass10bfloat16_tENS_16EpilogueIdentityEEEvPijjj14CUtensorMap_stS9_S9_S9_S9_ --------------------------
	.section	.nv.constant0._ZN9deep_gemm24sm100_fp8_gemm_1d1d_implILN4cute4UMMA5MajorE0ELS3_0ELj0ELj4096ELj7168ELj128ELj224ELj128ELj1ELj128ELj128ELj64ELj4ELj128ELj128ELj1ELb0ELj139ELNS_8GemmTypeE0ELb0EN7cutlass10bfloat16_tENS_16EpilogueIdentityEEEvPijjj14CUtensorMap_stS9_S9_S9_S9_,"a",@progbits
	.sectionflags	@""
	.align	4
.nv.constant0._ZN9deep_gemm24sm100_fp8_gemm_1d1d_implILN4cute4UMMA5MajorE0ELS3_0ELj0ELj4096ELj7168ELj128ELj224ELj128ELj1ELj128ELj128ELj64ELj4ELj128ELj128ELj1ELb0ELj139ELNS_8GemmTypeE0ELb0EN7cutlass10bfloat16_tENS_16EpilogueIdentityEEEvPijjj14CUtensorMap_stS9_S9_S9_S9_:
	.zero		1600


//--------------------- SYMBOLS --------------------------

	.type		.nv.reservedSmem.offset0,@object
	.size		.nv.reservedSmem.offset0,0x4
	.type		.nv.reservedSmem.cap,@object
	.size		.nv.reservedSmem.cap,0x4
